	.target	sm_90a

	.elftype	@"ET_EXEC"


//--------------------- .note.nv.tkinfo           --------------------------
	.section	.note.nv.tkinfo,"",@"SHT_NOTE"
	.sectionflags	@"SHF_NOTE_NV_TKINFO"
	.tkinfo
        /*0018*/ 	.word	0x00000002
        /*0030*/ 	.string	""
        /*0030*/ 	.string	"ptxas"
        /*0030*/ 	.string	"Cuda compilation tools, release 13.0, V13.0.88"
        /*0030*/ 	.string	"Build cuda_13.0.r13.0/compiler.36424714_0"
        /*0030*/ 	.string	"-v  -suppress-debug-info  -lineinfo  -arch sm_90a "



//--------------------- .note.nv.cuinfo           --------------------------
	.section	.note.nv.cuinfo,"",@"SHT_NOTE"
	.sectionflags	@"SHF_NOTE_NV_CUINFO"
        /*0018*/ 	.short	0x0002
        /*001a*/ 	.short	0x005a
        /*001c*/ 	.short	0x0082
	.zero		2


//--------------------- .nv.info                  --------------------------
	.section	.nv.info,"",@"SHT_CUDA_INFO"
	.align	4


	//----- nvinfo : EIATTR_REGCOUNT
	.align		4
        /*0000*/ 	.byte	0x04, 0x2f
        /*0002*/ 	.short	(.L_1 - .L_0)
	.align		4
.L_0:
        /*0004*/ 	.word	index@(matmul_kernel)
        /*0008*/ 	.word	0x000000f1


	//----- nvinfo : EIATTR_FRAME_SIZE
	.align		4
.L_1:
        /*000c*/ 	.byte	0x04, 0x11
        /*000e*/ 	.short	(.L_3 - .L_2)
	.align		4
.L_2:
        /*0010*/ 	.word	index@(matmul_kernel)
        /*0014*/ 	.word	0x00000000


	//----- nvinfo : EIATTR_MIN_STACK_SIZE
	.align		4
.L_3:
        /*0018*/ 	.byte	0x04, 0x12
        /*001a*/ 	.short	(.L_5 - .L_4)
	.align		4
.L_4:
        /*001c*/ 	.word	index@(matmul_kernel)
        /*0020*/ 	.word	0x00000000
.L_5:


//--------------------- .nv.compat                --------------------------
	.section	.nv.compat,"",@"SHT_CUDA_COMPAT_INFO"
	.align	4
        /*0000*/ 	.byte	0x02, 0x09, 0x01, 0x00, 0x02, 0x02, 0x02, 0x00, 0x02, 0x05, 0x05, 0x00, 0x03, 0x07, 0x01, 0x01
        /*0010*/ 	.byte	0x02, 0x03, 0x00, 0x00, 0x02, 0x06, 0x01, 0x00, 0x04, 0x0b, 0x08, 0x00, 0x00, 0x00, 0x00, 0x00
        /*0020*/ 	.byte	0x00, 0x00, 0x00, 0x00


//--------------------- .nv.info.matmul_kernel    --------------------------
	.section	.nv.info.matmul_kernel,"",@"SHT_CUDA_INFO"
	.sectionflags	@""
	.align	4


	//----- nvinfo : EIATTR_CUDA_API_VERSION
	.align		4
        /*0000*/ 	.byte	0x04, 0x37
        /*0002*/ 	.short	(.L_7 - .L_6)
.L_6:
        /*0004*/ 	.word	0x00000082


	//----- nvinfo : EIATTR_KPARAM_INFO
	.align		4
.L_7:
        /*0008*/ 	.byte	0x04, 0x17
        /*000a*/ 	.short	(.L_9 - .L_8)
.L_8:
        /*000c*/ 	.word	0x00000000
        /*0010*/ 	.short	0x000d
        /*0012*/ 	.short	0x0048
        /*0014*/ 	.byte	0x00, 0xf4, 0x21, 0x00


	//----- nvinfo : EIATTR_KPARAM_INFO
	.align		4
.L_9:
        /*0018*/ 	.byte	0x04, 0x17
        /*001a*/ 	.short	(.L_11 - .L_10)
.L_10:
        /*001c*/ 	.word	0x00000000
        /*0020*/ 	.short	0x000c
        /*0022*/ 	.short	0x0040
        /*0024*/ 	.byte	0x00, 0xf4, 0x21, 0x00


	//----- nvinfo : EIATTR_KPARAM_INFO
	.align		4
.L_11:
        /*0028*/ 	.byte	0x04, 0x17
        /*002a*/ 	.short	(.L_13 - .L_12)
.L_12:
        /*002c*/ 	.word	0x00000000
        /*0030*/ 	.short	0x000b
        /*0032*/ 	.short	0x0038
        /*0034*/ 	.byte	0x00, 0xf0, 0x11, 0x00


	//----- nvinfo : EIATTR_KPARAM_INFO
	.align		4
.L_13:
        /*0038*/ 	.byte	0x04, 0x17
        /*003a*/ 	.short	(.L_15 - .L_14)
.L_14:
        /*003c*/ 	.word	0x00000000
        /*0040*/ 	.short	0x000a
        /*0042*/ 	.short	0x0034
        /*0044*/ 	.byte	0x00, 0xf0, 0x11, 0x00


	//----- nvinfo : EIATTR_KPARAM_INFO
	.align		4
.L_15:
        /*0048*/ 	.byte	0x04, 0x17
        /*004a*/ 	.short	(.L_17 - .L_16)
.L_16:
        /*004c*/ 	.word	0x00000000
        /*0050*/ 	.short	0x0009
        /*0052*/ 	.short	0x0030
        /*0054*/ 	.byte	0x00, 0xf0, 0x11, 0x00


	//----- nvinfo : EIATTR_KPARAM_INFO
	.align		4
.L_17:
        /*0058*/ 	.byte	0x04, 0x17
        /*005a*/ 	.short	(.L_19 - .L_18)
.L_18:
        /*005c*/ 	.word	0x00000000
        /*0060*/ 	.short	0x0008
        /*0062*/ 	.short	0x002c
        /*0064*/ 	.byte	0x00, 0xf0, 0x11, 0x00


	//----- nvinfo : EIATTR_KPARAM_INFO
	.align		4
.L_19:
        /*0068*/ 	.byte	0x04, 0x17
        /*006a*/ 	.short	(.L_21 - .L_20)
.L_20:
        /*006c*/ 	.word	0x00000000
        /*0070*/ 	.short	0x0007
        /*0072*/ 	.short	0x0028
        /*0074*/ 	.byte	0x00, 0xf0, 0x11, 0x00


	//----- nvinfo : EIATTR_KPARAM_INFO
	.align		4
.L_21:
        /*0078*/ 	.byte	0x04, 0x17
        /*007a*/ 	.short	(.L_23 - .L_22)
.L_22:
        /*007c*/ 	.word	0x00000000
        /*0080*/ 	.short	0x0006
        /*0082*/ 	.short	0x0024
        /*0084*/ 	.byte	0x00, 0xf0, 0x11, 0x00


	//----- nvinfo : EIATTR_KPARAM_INFO
	.align		4
.L_23:
        /*0088*/ 	.byte	0x04, 0x17
        /*008a*/ 	.short	(.L_25 - .L_24)
.L_24:
        /*008c*/ 	.word	0x00000000
        /*0090*/ 	.short	0x0005
        /*0092*/ 	.short	0x0020
        /*0094*/ 	.byte	0x00, 0xf0, 0x11, 0x00


	//----- nvinfo : EIATTR_KPARAM_INFO
	.align		4
.L_25:
        /*0098*/ 	.byte	0x04, 0x17
        /*009a*/ 	.short	(.L_27 - .L_26)
.L_26:
        /*009c*/ 	.word	0x00000000
        /*00a0*/ 	.short	0x0004
        /*00a2*/ 	.short	0x001c
        /*00a4*/ 	.byte	0x00, 0xf0, 0x11, 0x00


	//----- nvinfo : EIATTR_KPARAM_INFO
	.align		4
.L_27:
        /*00a8*/ 	.byte	0x04, 0x17
        /*00aa*/ 	.short	(.L_29 - .L_28)
.L_28:
        /*00ac*/ 	.word	0x00000000
        /*00b0*/ 	.short	0x0003
        /*00b2*/ 	.short	0x0018
        /*00b4*/ 	.byte	0x00, 0xf0, 0x11, 0x00


	//----- nvinfo : EIATTR_KPARAM_INFO
	.align		4
.L_29:
        /*00b8*/ 	.byte	0x04, 0x17
        /*00ba*/ 	.short	(.L_31 - .L_30)
.L_30:
        /*00bc*/ 	.word	0x00000000
        /*00c0*/ 	.short	0x0002
        /*00c2*/ 	.short	0x0010
        /*00c4*/ 	.byte	0x00, 0xf4, 0x21, 0x00


	//----- nvinfo : EIATTR_KPARAM_INFO
	.align		4
.L_31:
        /*00c8*/ 	.byte	0x04, 0x17
        /*00ca*/ 	.short	(.L_33 - .L_32)
.L_32:
        /*00cc*/ 	.word	0x00000000
        /*00d0*/ 	.short	0x0001
        /*00d2*/ 	.short	0x0008
        /*00d4*/ 	.byte	0x00, 0xf4, 0x21, 0x00


	//----- nvinfo : EIATTR_KPARAM_INFO
	.align		4
.L_33:
        /*00d8*/ 	.byte	0x04, 0x17
        /*00da*/ 	.short	(.L_35 - .L_34)
.L_34:
        /*00dc*/ 	.word	0x00000000
        /*00e0*/ 	.short	0x0000
        /*00e2*/ 	.short	0x0000
        /*00e4*/ 	.byte	0x00, 0xf4, 0x21, 0x00


	//----- nvinfo : EIATTR_SPARSE_MMA_MASK
	.align		4
.L_35:
        /*00e8*/ 	.byte	0x03, 0x50
        /*00ea*/ 	.short	0x0000


	//----- nvinfo : EIATTR_MAXREG_COUNT
	.align		4
        /*00ec*/ 	.byte	0x03, 0x1b
        /*00ee*/ 	.short	0x00ff


	//----- nvinfo : EIATTR_NUM_BARRIERS
	.align		4
        /*00f0*/ 	.byte	0x02, 0x4c
        /*00f2*/ 	.byte	0x01
	.zero		1


	//----- nvinfo : EIATTR_MERCURY_ISA_VERSION
	.align		4
        /*00f4*/ 	.byte	0x03, 0x5f
        /*00f6*/ 	.short	0x0101


	//----- nvinfo : EIATTR_EXIT_INSTR_OFFSETS
	.align		4
        /*00f8*/ 	.byte	0x04, 0x1c
        /*00fa*/ 	.short	(.L_37 - .L_36)


	//   ....[0]....
.L_36:
        /*00fc*/ 	.word	0x000084a0


	//   ....[1]....
        /*0100*/ 	.word	0x000084c0


	//----- nvinfo : EIATTR_REQNTID
	.align		4
.L_37:
        /*0104*/ 	.byte	0x04, 0x10
        /*0106*/ 	.short	(.L_39 - .L_38)
.L_38:
        /*0108*/ 	.word	0x00000100
        /*010c*/ 	.word	0x00000001
        /*0110*/ 	.word	0x00000001


	//----- nvinfo : EIATTR_CBANK_PARAM_SIZE
	.align		4
.L_39:
        /*0114*/ 	.byte	0x03, 0x19
        /*0116*/ 	.short	0x0050


	//----- nvinfo : EIATTR_PARAM_CBANK
	.align		4
        /*0118*/ 	.byte	0x04, 0x0a
        /*011a*/ 	.short	(.L_41 - .L_40)
	.align		4
.L_40:
        /*011c*/ 	.word	index@(.nv.constant0.matmul_kernel)
        /*0120*/ 	.short	0x0210
        /*0122*/ 	.short	0x0050


	//----- nvinfo : EIATTR_SW_WAR
	.align		4
.L_41:
        /*0124*/ 	.byte	0x04, 0x36
        /*0126*/ 	.short	(.L_43 - .L_42)
.L_42:
        /*0128*/ 	.word	0x00000008
.L_43:


//--------------------- .nv.callgraph             --------------------------
	.section	.nv.callgraph,"",@"SHT_CUDA_CALLGRAPH"
	.align	4
	.sectionentsize	8
	.align		4
        /*0000*/ 	.word	0x00000000
	.align		4
        /*0004*/ 	.word	0xffffffff
	.align		4
        /*0008*/ 	.word	0x00000000
	.align		4
        /*000c*/ 	.word	0xfffffffe
	.align		4
        /*0010*/ 	.word	0x00000000
	.align		4
        /*0014*/ 	.word	0xfffffffd
	.align		4
        /*0018*/ 	.word	0x00000000
	.align		4
        /*001c*/ 	.word	0xfffffffc


//--------------------- .text.matmul_kernel       --------------------------
	.section	.text.matmul_kernel,"ax",@progbits
	.align	128
        .global         matmul_kernel
        .type           matmul_kernel,@function
        .size           matmul_kernel,(.L_x_4 - matmul_kernel)
        .other          matmul_kernel,@"STO_CUDA_ENTRY STV_DEFAULT"
matmul_kernel:
.text.matmul_kernel:
[----:B------:R-:W-:Y:S08]  /*0000*/  LDC R1, c[0x0][0x28] ;  /* 0x00000a00ff017b82 */ /* 0x000ff00000000800 */
[----:B------:R-:W0:Y:S01]  /*0010*/  LDC.64 R48, c[0x0][0x228] ;  /* 0x00008a00ff307b82 */ /* 0x000e220000000a00 */
[----:B------:R-:W1:Y:S01]  /*0020*/  S2R R5, SR_CTAID.X ;  /* 0x0000000000057919 */ /* 0x000e620000002500 */
[----:B------:R-:W-:Y:S01]  /*0030*/  ULDC UR4, c[0x0][0x230] ;  /* 0x00008c0000047ab9 */ /* 0x000fe20000000800 */
[----:B------:R-:W-:Y:S01]  /*0040*/  ULDC.64 UR30, c[0x0][0x208] ;  /* 0x00008200001e7ab9 */ /* 0x000fe20000000a00 */
[----:B------:R-:W-:-:S03]  /*0050*/  UIADD3 UR6, UR4, 0x7f, URZ ;  /* 0x0000007f04067890 */ /* 0x000fc6000fffe03f */
[----:B------:R-:W-:Y:S01]  /*0060*/  UMOV UR4, 0x400 ;  /* 0x0000040000047882 */ /* 0x000fe20000000000 */
[----:B------:R-:W2:Y:S01]  /*0070*/  S2UR UR5, SR_CgaCtaId ;  /* 0x00000000000579c3 */ /* 0x000ea20000008800 */
[----:B------:R-:W-:Y:S02]  /*0080*/  UISETP.GT.AND UP0, UPT, UR6, 0x7f, UPT ;  /* 0x0000007f0600788c */ /* 0x000fe4000bf04270 */
[----:B------:R-:W-:Y:S02]  /*0090*/  IMAD.U32 R116, RZ, RZ, UR6 ;  /* 0x00000006ff747e24 */ /* 0x000fe4000f8e00ff */
[----:B0-----:R-:W-:-:S05]  /*00a0*/  VIADD R0, R49, 0x7f ;  /* 0x0000007f31007836 */ /* 0x001fca0000000000 */
[----:B------:R-:W-:Y:S01]  /*00b0*/  SHF.R.S32.HI R3, RZ, 0x1f, R0 ;  /* 0x0000001fff037819 */ /* 0x000fe20000011400 */
[----:B--2---:R-:W-:-:S03]  /*00c0*/  ULEA UR4, UR5, UR4, 0x18 ;  /* 0x0000000405047291 */ /* 0x004fc6000f8ec03f */
[----:B------:R-:W-:Y:S02]  /*00d0*/  LEA.HI R3, R3, R0, RZ, 0x7 ;  /* 0x0000000003037211 */ /* 0x000fe400078f38ff */
[----:B-1----:R-:W-:Y:S01]  /*00e0*/  IABS R8, R5 ;  /* 0x0000000500087213 */ /* 0x002fe20000000000 */
[----:B------:R-:W-:Y:S01]  /*00f0*/  ULDC UR5, c[0x0][0x230] ;  /* 0x00008c0000057ab9 */ /* 0x000fe20000000800 */
[----:B------:R-:W-:-:S05]  /*0100*/  SHF.R.S32.HI R3, RZ, 0x7, R3 ;  /* 0x00000007ff037819 */ /* 0x000fca0000011403 */
[----:B------:R-:W-:-:S05]  /*0110*/  IMAD.SHL.U32 R4, R3, 0x8, RZ ;  /* 0x0000000803047824 */ /* 0x000fca00078e00ff */
[-C--:B------:R-:W-:Y:S02]  /*0120*/  IABS R7, R4.reuse ;  /* 0x0000000400077213 */ /* 0x080fe40000000000 */
[----:B------:R-:W-:Y:S02]  /*0130*/  IABS R10, R4 ;  /* 0x00000004000a7213 */ /* 0x000fe40000000000 */
[----:B------:R-:W0:Y:S08]  /*0140*/  I2F.RP R0, R7 ;  /* 0x0000000700007306 */ /* 0x000e300000209400 */
[----:B0-----:R-:W0:Y:S02]  /*0150*/  MUFU.RCP R0, R0 ;  /* 0x0000000000007308 */ /* 0x001e240000001000 */
[----:B0-----:R-:W-:-:S02]  /*0160*/  VIADD R2, R0, 0xffffffe ;  /* 0x0ffffffe00027836 */ /* 0x001fc40000000000 */
[----:B------:R-:W-:-:S04]  /*0170*/  IMAD.MOV R0, RZ, RZ, -R10 ;  /* 0x000000ffff007224 */ /* 0x000fc800078e0a0a */
[----:B------:R0:W1:Y:S02]  /*0180*/  F2I.FTZ.U32.TRUNC.NTZ R3, R2 ;  /* 0x0000000200037305 */ /* 0x000064000021f000 */
[----:B0-----:R-:W-:Y:S02]  /*0190*/  IMAD.MOV.U32 R2, RZ, RZ, RZ ;  /* 0x000000ffff027224 */ /* 0x001fe400078e00ff */
[----:B-1----:R-:W-:-:S04]  /*01a0*/  IMAD.MOV R6, RZ, RZ, -R3 ;  /* 0x000000ffff067224 */ /* 0x002fc800078e0a03 */
[----:B------:R-:W-:Y:S02]  /*01b0*/  IMAD R9, R6, R7, RZ ;  /* 0x0000000706097224 */ /* 0x000fe400078e02ff */
[----:B------:R-:W-:Y:S02]  /*01c0*/  IMAD.MOV.U32 R6, RZ, RZ, R8 ;  /* 0x000000ffff067224 */ /* 0x000fe400078e0008 */
[----:B------:R-:W-:-:S06]  /*01d0*/  IMAD.HI.U32 R3, R3, R9, R2 ;  /* 0x0000000903037227 */ /* 0x000fcc00078e0002 */
[----:B------:R-:W-:-:S04]  /*01e0*/  IMAD.HI.U32 R3, R3, R6, RZ ;  /* 0x0000000603037227 */ /* 0x000fc800078e00ff */
[----:B------:R-:W-:-:S05]  /*01f0*/  IMAD R0, R3, R0, R6 ;  /* 0x0000000003007224 */ /* 0x000fca00078e0206 */
[----:B------:R-:W-:-:S13]  /*0200*/  ISETP.GT.U32.AND P1, PT, R7, R0, PT ;  /* 0x000000000700720c */ /* 0x000fda0003f24070 */
[----:B------:R-:W-:Y:S02]  /*0210*/  @!P1 IMAD.IADD R0, R0, 0x1, -R7 ;  /* 0x0000000100009824 */ /* 0x000fe400078e0a07 */
[----:B------:R-:W-:Y:S01]  /*0220*/  @!P1 VIADD R3, R3, 0x1 ;  /* 0x0000000103039836 */ /* 0x000fe20000000000 */
[----:B------:R-:W-:Y:S02]  /*0230*/  ISETP.NE.AND P1, PT, R4, RZ, PT ;  /* 0x000000ff0400720c */ /* 0x000fe40003f25270 */
[----:B------:R-:W-:Y:S02]  /*0240*/  ISETP.GE.U32.AND P0, PT, R0, R7, PT ;  /* 0x000000070000720c */ /* 0x000fe40003f06070 */
[----:B------:R-:W-:-:S04]  /*0250*/  LOP3.LUT R0, R5, R4, RZ, 0x3c, !PT ;  /* 0x0000000405007212 */ /* 0x000fc800078e3cff */
[----:B------:R-:W-:Y:S01]  /*0260*/  ISETP.GE.AND P2, PT, R0, RZ, PT ;  /* 0x000000ff0000720c */ /* 0x000fe20003f46270 */
[----:B------:R-:W-:-:S06]  /*0270*/  VIADD R0, R48, 0xf ;  /* 0x0000000f30007836 */ /* 0x000fcc0000000000 */
[----:B------:R-:W-:-:S04]  /*0280*/  @P0 VIADD R3, R3, 0x1 ;  /* 0x0000000103030836 */ /* 0x000fc80000000000 */
[----:B------:R-:W-:Y:S01]  /*0290*/  IMAD.MOV.U32 R2, RZ, RZ, R3 ;  /* 0x000000ffff027224 */ /* 0x000fe200078e0003 */
[----:B------:R-:W-:-:S03]  /*02a0*/  SHF.R.S32.HI R3, RZ, 0x1f, R0 ;  /* 0x0000001fff037819 */ /* 0x000fc60000011400 */
[----:B------:R-:W-:Y:S01]  /*02b0*/  @!P2 IMAD.MOV R2, RZ, RZ, -R2 ;  /* 0x000000ffff02a224 */ /* 0x000fe200078e0a02 */
[----:B------:R-:W-:Y:S02]  /*02c0*/  @!P1 LOP3.LUT R2, RZ, R4, RZ, 0x33, !PT ;  /* 0x00000004ff029212 */ /* 0x000fe400078e33ff */
[----:B------:R-:W-:-:S03]  /*02d0*/  LEA.HI R3, R3, R0, RZ, 0x4 ;  /* 0x0000000003037211 */ /* 0x000fc600078f20ff */
[----:B------:R-:W-:Y:S02]  /*02e0*/  IMAD.SHL.U32 R6, R2, 0x8, RZ ;  /* 0x0000000802067824 */ /* 0x000fe400078e00ff */
[----:B------:R-:W-:-:S03]  /*02f0*/  IMAD.MOV R2, RZ, RZ, -R2 ;  /* 0x000000ffff027224 */ /* 0x000fc600078e0a02 */
[----:B------:R-:W-:Y:S01]  /*0300*/  LEA.HI.SX32 R3, R3, -R6, 0x1c ;  /* 0x8000000603037211 */ /* 0x000fe200078fe2ff */
[----:B------:R-:W-:-:S03]  /*0310*/  IMAD R8, R4, R2, R5 ;  /* 0x0000000204087224 */ /* 0x000fc600078e0205 */
[----:B------:R-:W-:-:S04]  /*0320*/  VIMNMX R11, R3, 0x8, PT ;  /* 0x00000008030b7848 */ /* 0x000fc80003fe0100 */
[-C--:B------:R-:W-:Y:S02]  /*0330*/  IABS R7, R11.reuse ;  /* 0x0000000b00077213 */ /* 0x080fe40000000000 */
[----:B------:R-:W-:Y:S02]  /*0340*/  IABS R4, R11 ;  /* 0x0000000b00047213 */ /* 0x000fe40000000000 */
[----:B------:R-:W0:Y:S08]  /*0350*/  I2F.RP R0, R7 ;  /* 0x0000000700007306 */ /* 0x000e300000209400 */
[----:B0-----:R-:W0:Y:S02]  /*0360*/  MUFU.RCP R0, R0 ;  /* 0x0000000000007308 */ /* 0x001e240000001000 */
[----:B0-----:R-:W-:-:S02]  /*0370*/  VIADD R3, R0, 0xffffffe ;  /* 0x0ffffffe00037836 */ /* 0x001fc40000000000 */
[----:B------:R-:W-:Y:S02]  /*0380*/  IMAD.MOV R0, RZ, RZ, -R4 ;  /* 0x000000ffff007224 */ /* 0x000fe400078e0a04 */
[----:B------:R-:W0:Y:S02]  /*0390*/  S2R R4, SR_TID.X ;  /* 0x0000000000047919 */ /* 0x000e240000002100 */
[----:B------:R-:W1:Y:S02]  /*03a0*/  F2I.FTZ.U32.TRUNC.NTZ R3, R3 ;  /* 0x0000000300037305 */ /* 0x000e64000021f000 */
[----:B-1----:R-:W-:-:S04]  /*03b0*/  IMAD.MOV R9, RZ, RZ, -R3 ;  /* 0x000000ffff097224 */ /* 0x002fc800078e0a03 */
[----:B------:R-:W-:Y:S01]  /*03c0*/  IMAD.MOV.U32 R2, RZ, RZ, R9 ;  /* 0x000000ffff027224 */ /* 0x000fe200078e0009 */
[----:B------:R-:W-:-:S03]  /*03d0*/  IABS R9, R8 ;  /* 0x0000000800097213 */ /* 0x000fc60000000000 */
[----:B------:R-:W-:Y:S02]  /*03e0*/  IMAD R5, R2, R7, RZ ;  /* 0x0000000702057224 */ /* 0x000fe400078e02ff */
[----:B------:R-:W-:-:S04]  /*03f0*/  IMAD.MOV.U32 R2, RZ, RZ, RZ ;  /* 0x000000ffff027224 */ /* 0x000fc800078e00ff */
[----:B------:R-:W-:Y:S01]  /*0400*/  IMAD.HI.U32 R2, R3, R5, R2 ;  /* 0x0000000503027227 */ /* 0x000fe200078e0002 */
[----:B0-----:R-:W-:Y:S02]  /*0410*/  SHF.R.U32.HI R122, RZ, 0x4, R4 ;  /* 0x00000004ff7a7819 */ /* 0x001fe40000011604 */
[----:B------:R-:W-:Y:S02]  /*0420*/  LOP3.LUT R3, R4, 0xf, RZ, 0xc0, !PT ;  /* 0x0000000f04037812 */ /* 0x000fe400078ec0ff */
[----:B------:R-:W-:Y:S01]  /*0430*/  SGXT.U32 R122, R122, 0x4 ;  /* 0x000000047a7a781a */ /* 0x000fe20000000000 */
[----:B------:R-:W-:Y:S01]  /*0440*/  IMAD.HI.U32 R2, R2, R9, RZ ;  /* 0x0000000902027227 */ /* 0x000fe200078e00ff */
[C---:B------:R-:W-:Y:S02]  /*0450*/  LEA.HI R120, R4.reuse, 0x30, RZ, 0x1c ;  /* 0x0000003004787811 */ /* 0x040fe400078fe0ff */
[----:B------:R-:W-:Y:S01]  /*0460*/  LEA.HI R118, R4, 0x70, RZ, 0x1c ;  /* 0x0000007004767811 */ /* 0x000fe200078fe0ff */
[----:B------:R-:W-:Y:S01]  /*0470*/  IMAD R0, R2, R0, R9 ;  /* 0x0000000002007224 */ /* 0x000fe200078e0209 */
[----:B------:R-:W-:-:S02]  /*0480*/  LOP3.LUT R36, R122, 0x10, RZ, 0xfc, !PT ;  /* 0x000000107a247812 */ /* 0x000fc400078efcff */
[C---:B------:R-:W-:Y:S02]  /*0490*/  LOP3.LUT R38, R122.reuse, 0x20, RZ, 0xfc, !PT ;  /* 0x000000207a267812 */ /* 0x040fe400078efcff */
[----:B------:R-:W-:Y:S02]  /*04a0*/  ISETP.GT.U32.AND P1, PT, R7, R0, PT ;  /* 0x000000000700720c */ /* 0x000fe40003f24070 */
[C---:B------:R-:W-:Y:S02]  /*04b0*/  LOP3.LUT R40, R122.reuse, 0x40, RZ, 0xfc, !PT ;  /* 0x000000407a287812 */ /* 0x040fe400078efcff */
[C---:B------:R-:W-:Y:S02]  /*04c0*/  LOP3.LUT R126, R122.reuse, 0x50, RZ, 0xfc, !PT ;  /* 0x000000507a7e7812 */ /* 0x040fe400078efcff */
[----:B------:R-:W-:-:S07]  /*04d0*/  LOP3.LUT R124, R122, 0x60, RZ, 0xfc, !PT ;  /* 0x000000607a7c7812 */ /* 0x000fce00078efcff */
[----:B------:R-:W-:Y:S02]  /*04e0*/  @!P1 IMAD.IADD R0, R0, 0x1, -R7 ;  /* 0x0000000100009824 */ /* 0x000fe400078e0a07 */
[----:B------:R-:W-:Y:S01]  /*04f0*/  @!P1 VIADD R2, R2, 0x1 ;  /* 0x0000000102029836 */ /* 0x000fe20000000000 */
[----:B------:R-:W-:Y:S02]  /*0500*/  ISETP.NE.AND P1, PT, R11, RZ, PT ;  /* 0x000000ff0b00720c */ /* 0x000fe40003f25270 */
[----:B------:R-:W-:Y:S02]  /*0510*/  ISETP.GE.U32.AND P0, PT, R0, R7, PT ;  /* 0x000000070000720c */ /* 0x000fe40003f06070 */
[----:B------:R-:W-:-:S04]  /*0520*/  LOP3.LUT R0, R8, R11, RZ, 0x3c, !PT ;  /* 0x0000000b08007212 */ /* 0x000fc800078e3cff */
[----:B------:R-:W-:-:S07]  /*0530*/  ISETP.GE.AND P2, PT, R0, RZ, PT ;  /* 0x000000ff0000720c */ /* 0x000fce0003f46270 */
[----:B------:R-:W-:Y:S01]  /*0540*/  @P0 VIADD R2, R2, 0x1 ;  /* 0x0000000102020836 */ /* 0x000fe20000000000 */
[----:B------:R-:W-:-:S05]  /*0550*/  PLOP3.LUT P0, PT, PT, PT, UP0, 0x80, 0x0 ;  /* 0x000000000000781c */ /* 0x000fca0003f0f008 */
[----:B------:R-:W-:Y:S01]  /*0560*/  @!P2 IMAD.MOV R2, RZ, RZ, -R2 ;  /* 0x000000ffff02a224 */ /* 0x000fe200078e0a02 */
[----:B------:R-:W-:-:S05]  /*0570*/  @!P1 LOP3.LUT R2, RZ, R11, RZ, 0x33, !PT ;  /* 0x0000000bff029212 */ /* 0x000fca00078e33ff */
[----:B------:R-:W-:Y:S02]  /*0580*/  IMAD.MOV R0, RZ, RZ, -R2 ;  /* 0x000000ffff007224 */ /* 0x000fe400078e0a02 */
[----:B------:R-:W-:Y:S02]  /*0590*/  IMAD.SHL.U32 R2, R2, 0x80, RZ ;  /* 0x0000008002027824 */ /* 0x000fe400078e00ff */
[----:B------:R-:W-:-:S04]  /*05a0*/  IMAD R0, R11, R0, R8 ;  /* 0x000000000b007224 */ /* 0x000fc800078e0208 */
[----:B------:R-:W-:-:S04]  /*05b0*/  IMAD.IADD R0, R6, 0x1, R0 ;  /* 0x0000000106007824 */ /* 0x000fc800078e0200 */
[----:B------:R-:W-:Y:S01]  /*05c0*/  IMAD R0, R0, 0x10, R3 ;  /* 0x0000001000007824 */ /* 0x000fe200078e0203 */
[----:B------:R-:W-:Y:S01]  /*05d0*/  LOP3.LUT R3, R4, 0x80, RZ, 0xc0, !PT ;  /* 0x0000008004037812 */ /* 0x000fe200078ec0ff */
[----:B------:R-:W-:Y:S06]  /*05e0*/  @P0 BRA `(.L_x_0) ;  /* 0x00000000001c0947 */ /* 0x000fec0003800000 */
[C---:B------:R-:W-:Y:S01]  /*05f0*/  IMAD.SHL.U32 R3, R4.reuse, 0x20, RZ ;  /* 0x0000002004037824 */ /* 0x040fe200078e00ff */
[----:B------:R-:W-:Y:S01]  /*0600*/  CS2R R6, SRZ ;  /* 0x0000000000067805 */ /* 0x000fe2000001ff00 */
[----:B------:R-:W-:Y:S01]  /*0610*/  IMAD.SHL.U32 R32, R4, 0x40, RZ ;  /* 0x0000004004207824 */ /* 0x000fe200078e00ff */
[----:B------:R-:W-:Y:S02]  /*0620*/  CS2R R4, SRZ ;  /* 0x0000000000047805 */ /* 0x000fe4000001ff00 */
[----:B------:R-:W-:Y:S02]  /*0630*/  CS2R R8, SRZ ;  /* 0x0000000000087805 */ /* 0x000fe4000001ff00 */
[----:B------:R-:W-:Y:S01]  /*0640*/  CS2R R10, SRZ ;  /* 0x00000000000a7805 */ /* 0x000fe2000001ff00 */
[----:B------:R-:W-:Y:S06]  /*0650*/  BRA `(.L_x_1) ;  /* 0x0000007400e47947 */ /* 0x000fec0003800000 */
.L_x_0:
[----:B------:R-:W-:Y:S01]  /*0660*/  IABS R13, R48 ;  /* 0x00000030000d7213 */ /* 0x000fe20000000000 */
[----:B------:R-:W-:Y:S01]  /*0670*/  ULDC UR35, c[0x0][0x240] ;  /* 0x0000900000237ab9 */ /* 0x000fe20000000800 */
[----:B------:R-:W-:Y:S01]  /*0680*/  IABS R5, R49 ;  /* 0x0000003100057213 */ /* 0x000fe20000000000 */
[----:B------:R-:W-:Y:S01]  /*0690*/  ULDC.64 UR32, c[0x0][0x218] ;  /* 0x0000860000207ab9 */ /* 0x000fe20000000a00 */
[----:B------:R-:W0:Y:S01]  /*06a0*/  I2F.RP R11, R13 ;  /* 0x0000000d000b7306 */ /* 0x000e220000209400 */
[----:B------:R-:W-:-:S07]  /*06b0*/  ULDC UR34, c[0x0][0x234] ;  /* 0x00008d0000227ab9 */ /* 0x000fce0000000800 */
[----:B------:R-:W1:Y:S08]  /*06c0*/  I2F.RP R10, R5 ;  /* 0x00000005000a7306 */ /* 0x000e700000209400 */
[----:B0-----:R-:W0:Y:S08]  /*06d0*/  MUFU.RCP R11, R11 ;  /* 0x0000000b000b7308 */ /* 0x001e300000001000 */
[----:B-1----:R-:W1:Y:S01]  /*06e0*/  MUFU.RCP R10, R10 ;  /* 0x0000000a000a7308 */ /* 0x002e620000001000 */
[----:B0-----:R-:W-:-:S07]  /*06f0*/  VIADD R6, R11, 0xffffffe ;  /* 0x0ffffffe0b067836 */ /* 0x001fce0000000000 */
[----:B------:R0:W2:Y:S01]  /*0700*/  F2I.FTZ.U32.TRUNC.NTZ R7, R6 ;  /* 0x0000000600077305 */ /* 0x0000a2000021f000 */
[----:B-1----:R-:W-:-:S07]  /*0710*/  VIADD R8, R10, 0xffffffe ;  /* 0x0ffffffe0a087836 */ /* 0x002fce0000000000 */
[----:B------:R1:W3:Y:S01]  /*0720*/  F2I.FTZ.U32.TRUNC.NTZ R9, R8 ;  /* 0x0000000800097305 */ /* 0x0002e2000021f000 */
[----:B0-----:R-:W-:Y:S02]  /*0730*/  IMAD.MOV.U32 R6, RZ, RZ, RZ ;  /* 0x000000ffff067224 */ /* 0x001fe400078e00ff */
[----:B--2---:R-:W-:Y:S02]  /*0740*/  IMAD.MOV R12, RZ, RZ, -R7 ;  /* 0x000000ffff0c7224 */ /* 0x004fe400078e0a07 */
[----:B-1----:R-:W-:Y:S02]  /*0750*/  IMAD.MOV.U32 R8, RZ, RZ, RZ ;  /* 0x000000ffff087224 */ /* 0x002fe400078e00ff */
[----:B------:R-:W-:Y:S01]  /*0760*/  IMAD R15, R12, R13, RZ ;  /* 0x0000000d0c0f7224 */ /* 0x000fe200078e02ff */
[----:B------:R-:W-:-:S03]  /*0770*/  IABS R12, R0 ;  /* 0x00000000000c7213 */ /* 0x000fc60000000000 */
[----:B------:R-:W-:Y:S01]  /*0780*/  IMAD.HI.U32 R7, R7, R15, R6 ;  /* 0x0000000f07077227 */ /* 0x000fe200078e0006 */
[----:B------:R-:W-:-:S03]  /*0790*/  LEA.HI R6, R3, R2, RZ, 0x19 ;  /* 0x0000000203067211 */ /* 0x000fc600078fc8ff */
[----:B---3--:R-:W-:Y:S01]  /*07a0*/  IMAD.MOV R10, RZ, RZ, -R9 ;  /* 0x000000ffff0a7224 */ /* 0x008fe200078e0a09 */
[----:B------:R-:W-:Y:S01]  /*07b0*/  IABS R100, R6 ;  /* 0x0000000600647213 */ /* 0x000fe20000000000 */
[----:B------:R-:W-:-:S04]  /*07c0*/  IMAD.HI.U32 R7, R7, R12, RZ ;  /* 0x0000000c07077227 */ /* 0x000fc800078e00ff */
[----:B------:R-:W-:Y:S02]  /*07d0*/  IMAD.MOV R3, RZ, RZ, -R7 ;  /* 0x000000ffff037224 */ /* 0x000fe400078e0a07 */
[----:B------:R-:W-:Y:S02]  /*07e0*/  VIADD R11, R6, 0x7e ;  /* 0x0000007e060b7836 */ /* 0x000fe40000000000 */
[----:B------:R-:W-:Y:S02]  /*07f0*/  IMAD R7, R10, R5, RZ ;  /* 0x000000050a077224 */ /* 0x000fe400078e02ff */
[----:B------:R-:W-:Y:S01]  /*0800*/  VIADD R15, R6, 0x7c ;  /* 0x0000007c060f7836 */ /* 0x000fe20000000000 */
[----:B------:R-:W-:Y:S01]  /*0810*/  IABS R10, R11 ;  /* 0x0000000b000a7213 */ /* 0x000fe20000000000 */
[----:B------:R-:W-:Y:S01]  /*0820*/  IMAD.HI.U32 R7, R9, R7, R8 ;  /* 0x0000000709077227 */ /* 0x000fe200078e0008 */
[----:B------:R-:W-:Y:S02]  /*0830*/  ISETP.GE.AND P4, PT, R11, RZ, PT ;  /* 0x000000ff0b00720c */ /* 0x000fe40003f86270 */
[----:B------:R-:W-:Y:S01]  /*0840*/  IABS R14, R15 ;  /* 0x0000000f000e7213 */ /* 0x000fe20000000000 */
[----:B------:R-:W-:-:S02]  /*0850*/  IMAD R12, R13, R3, R12 ;  /* 0x000000030d0c7224 */ /* 0x000fc400078e020c */
[----:B------:R-:W-:-:S03]  /*0860*/  IMAD.HI.U32 R3, R7, R10, RZ ;  /* 0x0000000a07037227 */ /* 0x000fc600078e00ff */
[----:B------:R-:W-:Y:S01]  /*0870*/  ISETP.GT.U32.AND P0, PT, R13, R12, PT ;  /* 0x0000000c0d00720c */ /* 0x000fe20003f04070 */
[----:B------:R-:W-:-:S04]  /*0880*/  IMAD.HI.U32 R8, R7, R14, RZ ;  /* 0x0000000e07087227 */ /* 0x000fc800078e00ff */
[----:B------:R-:W-:Y:S02]  /*0890*/  IMAD.MOV R3, RZ, RZ, -R3 ;  /* 0x000000ffff037224 */ /* 0x000fe400078e0a03 */
[----:B------:R-:W-:Y:S02]  /*08a0*/  IMAD.MOV R9, RZ, RZ, -R8 ;  /* 0x000000ffff097224 */ /* 0x000fe400078e0a08 */
[C---:B------:R-:W-:Y:S02]  /*08b0*/  IMAD R8, R5.reuse, R3, R10 ;  /* 0x0000000305087224 */ /* 0x040fe400078e020a */
[C---:B------:R-:W-:Y:S02]  /*08c0*/  VIADD R17, R6.reuse, 0x7a ;  /* 0x0000007a06117836 */ /* 0x040fe40000000000 */
[----:B------:R-:W-:Y:S01]  /*08d0*/  VIADD R18, R6, 0x78 ;  /* 0x0000007806127836 */ /* 0x000fe20000000000 */
[C---:B------:R-:W-:Y:S01]  /*08e0*/  ISETP.GT.U32.AND P1, PT, R5.reuse, R8, PT ;  /* 0x000000080500720c */ /* 0x040fe20003f24070 */
[C---:B------:R-:W-:Y:S01]  /*08f0*/  IMAD R10, R5.reuse, R9, R14 ;  /* 0x00000009050a7224 */ /* 0x040fe200078e020e */
[----:B------:R-:W-:Y:S01]  /*0900*/  IABS R16, R17 ;  /* 0x0000001100107213 */ /* 0x000fe20000000000 */
[----:B------:R-:W-:Y:S01]  /*0910*/  @!P0 IMAD.IADD R12, R12, 0x1, -R13 ;  /* 0x000000010c0c8824 */ /* 0x000fe200078e0a0d */
[----:B------:R-:W-:Y:S01]  /*0920*/  IABS R14, R18 ;  /* 0x00000012000e7213 */ /* 0x000fe20000000000 */
[----:B------:R-:W-:Y:S01]  /*0930*/  VIADD R19, R6, 0x76 ;  /* 0x0000007606137836 */ /* 0x000fe20000000000 */
[----:B------:R-:W-:Y:S01]  /*0940*/  ISETP.GT.U32.AND P2, PT, R5, R10, PT ;  /* 0x0000000a0500720c */ /* 0x000fe20003f44070 */
[----:B------:R-:W-:Y:S01]  /*0950*/  IMAD.HI.U32 R3, R7, R16, RZ ;  /* 0x0000001007037227 */ /* 0x000fe200078e00ff */
[----:B------:R-:W-:-:S02]  /*0960*/  ISETP.GT.U32.AND P3, PT, R13, R12, PT ;  /* 0x0000000c0d00720c */ /* 0x000fc40003f64070 */
[----:B------:R-:W-:Y:S01]  /*0970*/  ISETP.GE.AND P0, PT, R0, RZ, PT ;  /* 0x000000ff0000720c */ /* 0x000fe20003f06270 */
[----:B------:R-:W-:Y:S02]  /*0980*/  IMAD.MOV R3, RZ, RZ, -R3 ;  /* 0x000000ffff037224 */ /* 0x000fe400078e0a03 */
[----:B------:R-:W-:Y:S02]  /*0990*/  @!P1 IMAD.IADD R8, R8, 0x1, -R5 ;  /* 0x0000000108089824 */ /* 0x000fe400078e0a05 */
[----:B------:R-:W-:-:S03]  /*09a0*/  IMAD.HI.U32 R9, R7, R14, RZ ;  /* 0x0000000e07097227 */ /* 0x000fc600078e00ff */
[C---:B------:R-:W-:Y:S01]  /*09b0*/  ISETP.GT.U32.AND P6, PT, R5.reuse, R8, PT ;  /* 0x000000080500720c */ /* 0x040fe20003fc4070 */
[C---:B------:R-:W-:Y:S01]  /*09c0*/  IMAD R11, R5.reuse, R3, R16 ;  /* 0x00000003050b7224 */ /* 0x040fe200078e0210 */
[----:B------:R-:W-:Y:S01]  /*09d0*/  IABS R16, R19 ;  /* 0x0000001300107213 */ /* 0x000fe20000000000 */
[----:B------:R-:W-:Y:S02]  /*09e0*/  IMAD.MOV R9, RZ, RZ, -R9 ;  /* 0x000000ffff097224 */ /* 0x000fe400078e0a09 */
[----:B------:R-:W-:Y:S01]  /*09f0*/  @!P2 IMAD.IADD R10, R10, 0x1, -R5 ;  /* 0x000000010a0aa824 */ /* 0x000fe200078e0a05 */
[C---:B------:R-:W-:Y:S01]  /*0a00*/  ISETP.GT.U32.AND P1, PT, R5.reuse, R11, PT ;  /* 0x0000000b0500720c */ /* 0x040fe20003f24070 */
[----:B------:R-:W-:Y:S01]  /*0a10*/  IMAD R9, R5, R9, R14 ;  /* 0x0000000905097224 */ /* 0x000fe200078e020e */
[----:B------:R-:W-:Y:S01]  /*0a20*/  ISETP.GE.AND P2, PT, R17, RZ, PT ;  /* 0x000000ff1100720c */ /* 0x000fe20003f46270 */
[----:B------:R-:W-:Y:S01]  /*0a30*/  VIADD R17, R6, 0x74 ;  /* 0x0000007406117836 */ /* 0x000fe20000000000 */
[C---:B------:R-:W-:Y:S01]  /*0a40*/  ISETP.GT.U32.AND P5, PT, R5.reuse, R10, PT ;  /* 0x0000000a0500720c */ /* 0x040fe20003fa4070 */
[----:B------:R-:W-:Y:S01]  /*0a50*/  @!P3 IMAD.IADD R12, R12, 0x1, -R13 ;  /* 0x000000010c0cb824 */ /* 0x000fe200078e0a0d */
[----:B------:R-:W-:Y:S01]  /*0a60*/  ISETP.NE.AND P3, PT, R48, RZ, PT ;  /* 0x000000ff3000720c */ /* 0x000fe20003f65270 */
[----:B------:R-:W-:Y:S01]  /*0a70*/  @!P6 IMAD.IADD R8, R8, 0x1, -R5 ;  /* 0x000000010808e824 */ /* 0x000fe200078e0a05 */
[----:B------:R-:W-:Y:S01]  /*0a80*/  ISETP.GT.U32.AND P6, PT, R5, R9, PT ;  /* 0x000000090500720c */ /* 0x000fe20003fc4070 */
[----:B------:R-:W-:Y:S01]  /*0a90*/  IMAD.MOV.U32 R3, RZ, RZ, R12 ;  /* 0x000000ffff037224 */ /* 0x000fe200078e000c */
[----:B------:R-:W-:Y:S01]  /*0aa0*/  IABS R14, R17 ;  /* 0x00000011000e7213 */ /* 0x000fe20000000000 */
[----:B------:R-:W-:-:S04]  /*0ab0*/  IMAD.HI.U32 R12, R7, R16, RZ ;  /* 0x00000010070c7227 */ /* 0x000fc800078e00ff */
[----:B------:R-:W-:Y:S02]  /*0ac0*/  @!P1 IMAD.IADD R11, R11, 0x1, -R5 ;  /* 0x000000010b0b9824 */ /* 0x000fe400078e0a05 */
[----:B------:R-:W-:Y:S02]  /*0ad0*/  IMAD.MOV R12, RZ, RZ, -R12 ;  /* 0x000000ffff0c7224 */ /* 0x000fe400078e0a0c */
[----:B------:R-:W-:Y:S01]  /*0ae0*/  IMAD.HI.U32 R13, R7, R14, RZ ;  /* 0x0000000e070d7227 */ /* 0x000fe200078e00ff */
[----:B------:R-:W-:-:S03]  /*0af0*/  ISETP.GT.U32.AND P1, PT, R5, R11, PT ;  /* 0x0000000b0500720c */ /* 0x000fc60003f24070 */
[----:B------:R-:W-:Y:S02]  /*0b00*/  @!P6 IMAD.IADD R9, R9, 0x1, -R5 ;  /* 0x000000010909e824 */ /* 0x000fe400078e0a05 */
[C---:B------:R-:W-:Y:S02]  /*0b10*/  IMAD R12, R5.reuse, R12, R16 ;  /* 0x0000000c050c7224 */ /* 0x040fe400078e0210 */
[----:B------:R-:W-:Y:S01]  /*0b20*/  IMAD.MOV R13, RZ, RZ, -R13 ;  /* 0x000000ffff0d7224 */ /* 0x000fe200078e0a0d */
[C---:B------:R-:W-:Y:S01]  /*0b30*/  ISETP.GT.U32.AND P6, PT, R5.reuse, R9, PT ;  /* 0x000000090500720c */ /* 0x040fe20003fc4070 */
[----:B------:R-:W-:Y:S02]  /*0b40*/  VIADD R23, R6, 0x6e ;  /* 0x0000006e06177836 */ /* 0x000fe40000000000 */
[----:B------:R-:W-:Y:S02]  /*0b50*/  IMAD R13, R5, R13, R14 ;  /* 0x0000000d050d7224 */ /* 0x000fe400078e020e */
[--C-:B------:R-:W-:Y:S01]  /*0b60*/  @!P1 IMAD.IADD R11, R11, 0x1, -R5.reuse ;  /* 0x000000010b0b9824 */ /* 0x100fe200078e0a05 */
[----:B------:R-:W-:Y:S01]  /*0b70*/  ISETP.GT.U32.AND P1, PT, R5, R12, PT ;  /* 0x0000000c0500720c */ /* 0x000fe20003f24070 */
[----:B------:R-:W-:Y:S01]  /*0b80*/  @!P5 IMAD.IADD R10, R10, 0x1, -R5 ;  /* 0x000000010a0ad824 */ /* 0x000fe200078e0a05 */
[----:B------:R-:W-:Y:S01]  /*0b90*/  IABS R22, R23 ;  /* 0x0000001700167213 */ /* 0x000fe20000000000 */
[----:B------:R-:W-:Y:S01]  /*0ba0*/  @!P0 IMAD.MOV R3, RZ, RZ, -R3 ;  /* 0x000000ffff038224 */ /* 0x000fe200078e0a03 */
[----:B------:R-:W-:Y:S01]  /*0bb0*/  ISETP.GE.AND P5, PT, R19, RZ, PT ;  /* 0x000000ff1300720c */ /* 0x000fe20003fa6270 */
[----:B------:R-:W-:Y:S01]  /*0bc0*/  VIADD R19, R6, 0x72 ;  /* 0x0000007206137836 */ /* 0x000fe20000000000 */
[----:B------:R-:W-:Y:S01]  /*0bd0*/  @!P3 LOP3.LUT R3, RZ, R48, RZ, 0x33, !PT ;  /* 0x00000030ff03b212 */ /* 0x000fe200078e33ff */
[----:B------:R-:W-:Y:S01]  /*0be0*/  @!P6 IMAD.IADD R9, R9, 0x1, -R5 ;  /* 0x000000010909e824 */ /* 0x000fe200078e0a05 */
[----:B------:R-:W-:Y:S01]  /*0bf0*/  ISETP.GT.U32.AND P6, PT, R5, R13, PT ;  /* 0x0000000d0500720c */ /* 0x000fe20003fc4070 */
[----:B------:R-:W-:Y:S01]  /*0c00*/  IMAD.HI.U32 R16, R7, R22, RZ ;  /* 0x0000001607107227 */ /* 0x000fe200078e00ff */
[----:B------:R-:W-:-:S02]  /*0c10*/  ISETP.GE.AND P3, PT, R18, RZ, PT ;  /* 0x000000ff1200720c */ /* 0x000fc40003f66270 */
[----:B------:R-:W-:Y:S01]  /*0c20*/  IABS R18, R19 ;  /* 0x0000001300127213 */ /* 0x000fe20000000000 */
[----:B------:R-:W-:Y:S01]  /*0c30*/  @!P1 IMAD.IADD R12, R12, 0x1, -R5 ;  /* 0x000000010c0c9824 */ /* 0x000fe200078e0a05 */
[----:B------:R-:W-:Y:S01]  /*0c40*/  ISETP.GE.AND P0, PT, R15, RZ, PT ;  /* 0x000000ff0f00720c */ /* 0x000fe20003f06270 */
[----:B------:R-:W-:Y:S01]  /*0c50*/  VIADD R21, R6, 0x70 ;  /* 0x0000007006157836 */ /* 0x000fe20000000000 */
[----:B------:R-:W-:Y:S01]  /*0c60*/  ISETP.GE.AND P1, PT, R17, RZ, PT ;  /* 0x000000ff1100720c */ /* 0x000fe20003f26270 */
[----:B------:R-:W-:Y:S02]  /*0c70*/  IMAD.MOV R16, RZ, RZ, -R16 ;  /* 0x000000ffff107224 */ /* 0x000fe400078e0a10 */
[----:B------:R-:W-:Y:S01]  /*0c80*/  IMAD.HI.U32 R14, R7, R18, RZ ;  /* 0x00000012070e7227 */ /* 0x000fe200078e00ff */
[----:B------:R-:W-:-:S03]  /*0c90*/  IABS R20, R21 ;  /* 0x0000001500147213 */ /* 0x000fc60000000000 */
[----:B------:R-:W-:Y:S01]  /*0ca0*/  @!P6 IMAD.IADD R13, R13, 0x1, -R5 ;  /* 0x000000010d0de824 */ /* 0x000fe200078e0a05 */
[C---:B------:R-:W-:Y:S01]  /*0cb0*/  ISETP.GT.U32.AND P6, PT, R5.reuse, R12, PT ;  /* 0x0000000c0500720c */ /* 0x040fe20003fc4070 */
[----:B------:R-:W-:Y:S02]  /*0cc0*/  IMAD R16, R5, R16, R22 ;  /* 0x0000001005107224 */ /* 0x000fe400078e0216 */
[----:B------:R-:W-:Y:S02]  /*0cd0*/  VIADD R24, R6, 0x6c ;  /* 0x0000006c06187836 */ /* 0x000fe40000000000 */
[----:B------:R-:W-:Y:S02]  /*0ce0*/  IMAD.MOV R14, RZ, RZ, -R14 ;  /* 0x000000ffff0e7224 */ /* 0x000fe400078e0a0e */
[----:B------:R-:W-:-:S04]  /*0cf0*/  IMAD.HI.U32 R15, R7, R20, RZ ;  /* 0x00000014070f7227 */ /* 0x000fc800078e00ff */
[C---:B------:R-:W-:Y:S01]  /*0d00*/  IMAD R14, R5.reuse, R14, R18 ;  /* 0x0000000e050e7224 */ /* 0x040fe200078e0212 */
[----:B------:R-:W-:Y:S01]  /*0d10*/  IABS R18, R24 ;  /* 0x0000001800127213 */ /* 0x000fe20000000000 */
[----:B------:R-:W-:Y:S01]  /*0d20*/  @!P6 IMAD.IADD R12, R12, 0x1, -R5 ;  /* 0x000000010c0ce824 */ /* 0x000fe200078e0a05 */
[C---:B------:R-:W-:Y:S01]  /*0d30*/  ISETP.GT.U32.AND P6, PT, R5.reuse, R16, PT ;  /* 0x000000100500720c */ /* 0x040fe20003fc4070 */
[----:B------:R-:W-:Y:S02]  /*0d40*/  IMAD.MOV R15, RZ, RZ, -R15 ;  /* 0x000000ffff0f7224 */ /* 0x000fe400078e0a0f */
[----:B------:R-:W-:Y:S01]  /*0d50*/  @!P0 IMAD.MOV R10, RZ, RZ, -R10 ;  /* 0x000000ffff0a8224 */ /* 0x000fe200078e0a0a */
[C---:B------:R-:W-:Y:S01]  /*0d60*/  ISETP.GT.U32.AND P0, PT, R5.reuse, R13, PT ;  /* 0x0000000d0500720c */ /* 0x040fe20003f04070 */
[C---:B------:R-:W-:Y:S02]  /*0d70*/  IMAD R15, R5.reuse, R15, R20 ;  /* 0x0000000f050f7224 */ /* 0x040fe400078e0214 */
[----:B------:R-:W-:Y:S01]  /*0d80*/  @!P4 IMAD.MOV R8, RZ, RZ, -R8 ;  /* 0x000000ffff08c224 */ /* 0x000fe200078e0a08 */
[----:B------:R-:W-:Y:S01]  /*0d90*/  ISETP.GT.U32.AND P4, PT, R5, R14, PT ;  /* 0x0000000e0500720c */ /* 0x000fe20003f84070 */
[----:B------:R-:W-:-:S02]  /*0da0*/  VIADD R25, R6, 0x6a ;  /* 0x0000006a06197836 */ /* 0x000fc40000000000 */
[----:B------:R-:W-:-:S03]  /*0db0*/  IMAD.HI.U32 R17, R7, R18, RZ ;  /* 0x0000001207117227 */ /* 0x000fc600078e00ff */
[----:B------:R-:W-:Y:S01]  /*0dc0*/  IABS R20, R25 ;  /* 0x0000001900147213 */ /* 0x000fe20000000000 */
[----:B------:R-:W-:Y:S01]  /*0dd0*/  @!P2 IMAD.MOV R11, RZ, RZ, -R11 ;  /* 0x000000ffff0ba224 */ /* 0x000fe200078e0a0b */
[----:B------:R-:W-:Y:S01]  /*0de0*/  ISETP.GT.U32.AND P2, PT, R5, R15, PT ;  /* 0x0000000f0500720c */ /* 0x000fe20003f44070 */
[----:B------:R-:W-:Y:S02]  /*0df0*/  @!P6 IMAD.IADD R16, R16, 0x1, -R5 ;  /* 0x000000011010e824 */ /* 0x000fe400078e0a05 */
[----:B------:R-:W-:Y:S02]  /*0e00*/  IMAD.MOV R17, RZ, RZ, -R17 ;  /* 0x000000ffff117224 */ /* 0x000fe400078e0a11 */
[----:B------:R-:W-:Y:S01]  /*0e10*/  @!P0 IMAD.IADD R13, R13, 0x1, -R5 ;  /* 0x000000010d0d8824 */ /* 0x000fe200078e0a05 */
[C---:B------:R-:W-:Y:S01]  /*0e20*/  ISETP.GT.U32.AND P6, PT, R5.reuse, R16, PT ;  /* 0x000000100500720c */ /* 0x040fe20003fc4070 */
[----:B------:R-:W-:Y:S01]  /*0e30*/  IMAD R17, R5, R17, R18 ;  /* 0x0000001105117224 */ /* 0x000fe200078e0212 */
[----:B------:R-:W-:Y:S01]  /*0e40*/  ISETP.GE.AND P0, PT, R21, RZ, PT ;  /* 0x000000ff1500720c */ /* 0x000fe20003f06270 */
[----:B------:R-:W-:-:S04]  /*0e50*/  IMAD.HI.U32 R18, R7, R20, RZ ;  /* 0x0000001407127227 */ /* 0x000fc800078e00ff */
[--C-:B------:R-:W-:Y:S01]  /*0e60*/  @!P4 IMAD.IADD R14, R14, 0x1, -R5.reuse ;  /* 0x000000010e0ec824 */ /* 0x100fe200078e0a05 */
[----:B------:R-:W-:Y:S01]  /*0e70*/  ISETP.GE.AND P4, PT, R23, RZ, PT ;  /* 0x000000ff1700720c */ /* 0x000fe20003f86270 */
[----:B------:R-:W-:Y:S02]  /*0e80*/  VIADD R21, R6, 0x68 ;  /* 0x0000006806157836 */ /* 0x000fe40000000000 */
[----:B------:R-:W-:Y:S02]  /*0e90*/  IMAD.MOV R18, RZ, RZ, -R18 ;  /* 0x000000ffff127224 */ /* 0x000fe400078e0a12 */
[----:B------:R-:W-:Y:S01]  /*0ea0*/  @!P2 IMAD.IADD R15, R15, 0x1, -R5 ;  /* 0x000000010f0fa824 */ /* 0x000fe200078e0a05 */
[C---:B------:R-:W-:Y:S01]  /*0eb0*/  ISETP.GT.U32.AND P2, PT, R5.reuse, R14, PT ;  /* 0x0000000e0500720c */ /* 0x040fe20003f44070 */
[----:B------:R-:W-:Y:S01]  /*0ec0*/  @!P1 IMAD.MOV R13, RZ, RZ, -R13 ;  /* 0x000000ffff0d9224 */ /* 0x000fe200078e0a0d */
[----:B------:R-:W-:Y:S01]  /*0ed0*/  IABS R22, R21 ;  /* 0x0000001500167213 */ /* 0x000fe20000000000 */
[C---:B------:R-:W-:Y:S01]  /*0ee0*/  IMAD R18, R5.reuse, R18, R20 ;  /* 0x0000001205127224 */ /* 0x040fe200078e0214 */
[----:B------:R-:W-:Y:S01]  /*0ef0*/  ISETP.GT.U32.AND P1, PT, R5, R17, PT ;  /* 0x000000110500720c */ /* 0x000fe20003f24070 */
[----:B------:R-:W-:Y:S01]  /*0f00*/  @!P3 IMAD.MOV R9, RZ, RZ, -R9 ;  /* 0x000000ffff09b224 */ /* 0x000fe200078e0a09 */
[----:B------:R-:W-:Y:S01]  /*0f10*/  ISETP.GE.AND P3, PT, R19, RZ, PT ;  /* 0x000000ff1300720c */ /* 0x000fe20003f66270 */
[----:B------:R-:W-:Y:S01]  /*0f20*/  @!P6 IMAD.IADD R16, R16, 0x1, -R5 ;  /* 0x000000011010e824 */ /* 0x000fe200078e0a05 */
[C---:B------:R-:W-:Y:S01]  /*0f30*/  ISETP.GT.U32.AND P6, PT, R5.reuse, R18, PT ;  /* 0x000000120500720c */ /* 0x040fe20003fc4070 */
[----:B------:R-:W-:Y:S01]  /*0f40*/  @!P5 IMAD.MOV R12, RZ, RZ, -R12 ;  /* 0x000000ffff0cd224 */ /* 0x000fe200078e0a0c */
[----:B------:R-:W-:Y:S01]  /*0f50*/  ISETP.GT.U32.AND P5, PT, R5, R15, PT ;  /* 0x0000000f0500720c */ /* 0x000fe20003fa4070 */
[----:B------:R-:W-:-:S04]  /*0f60*/  IMAD.HI.U32 R19, R7, R22, RZ ;  /* 0x0000001607137227 */ /* 0x000fc800078e00ff */
[----:B------:R-:W-:Y:S02]  /*0f70*/  IMAD.MOV R19, RZ, RZ, -R19 ;  /* 0x000000ffff137224 */ /* 0x000fe400078e0a13 */
[--C-:B------:R-:W-:Y:S01]  /*0f80*/  @!P2 IMAD.IADD R14, R14, 0x1, -R5.reuse ;  /* 0x000000010e0ea824 */ /* 0x100fe200078e0a05 */
[----:B------:R-:W-:Y:S01]  /*0f90*/  ISETP.GE.AND P2, PT, R24, RZ, PT ;  /* 0x000000ff1800720c */ /* 0x000fe20003f46270 */
[--C-:B------:R-:W-:Y:S01]  /*0fa0*/  @!P1 IMAD.IADD R17, R17, 0x1, -R5.reuse ;  /* 0x0000000111119824 */ /* 0x100fe200078e0a05 */
[----:B------:R-:W-:Y:S01]  /*0fb0*/  ISETP.GE.AND P1, PT, R21, RZ, PT ;  /* 0x000000ff1500720c */ /* 0x000fe20003f26270 */
[C---:B------:R-:W-:Y:S02]  /*0fc0*/  IMAD R19, R5.reuse, R19, R22 ;  /* 0x0000001305137224 */ /* 0x040fe400078e0216 */
[--C-:B------:R-:W-:Y:S01]  /*0fd0*/  @!P6 IMAD.IADD R18, R18, 0x1, -R5.reuse ;  /* 0x000000011212e824 */ /* 0x100fe200078e0a05 */
[C---:B------:R-:W-:Y:S01]  /*0fe0*/  ISETP.GT.U32.AND P6, PT, R5.reuse, R17, PT ;  /* 0x000000110500720c */ /* 0x040fe20003fc4070 */
[----:B------:R-:W-:Y:S01]  /*0ff0*/  @!P3 IMAD.MOV R14, RZ, RZ, -R14 ;  /* 0x000000ffff0eb224 */ /* 0x000fe200078e0a0e */
[----:B------:R-:W-:Y:S01]  /*1000*/  ISETP.GT.U32.AND P3, PT, R5, R19, PT ;  /* 0x000000130500720c */ /* 0x000fe20003f64070 */
[----:B------:R-:W-:Y:S01]  /*1010*/  @!P5 IMAD.IADD R15, R15, 0x1, -R5 ;  /* 0x000000010f0fd824 */ /* 0x000fe200078e0a05 */
[----:B------:R-:W-:Y:S01]  /*1020*/  ISETP.GE.AND P5, PT, R25, RZ, PT ;  /* 0x000000ff1900720c */ /* 0x000fe20003fa6270 */
[----:B------:R-:W-:-:S02]  /*1030*/  VIADD R23, R6, 0x66 ;  /* 0x0000006606177836 */ /* 0x000fc40000000000 */
[----:B------:R-:W-:Y:S01]  /*1040*/  @!P0 IMAD.MOV R15, RZ, RZ, -R15 ;  /* 0x000000ffff0f8224 */ /* 0x000fe200078e0a0f */
[----:B------:R-:W-:Y:S01]  /*1050*/  ISETP.GT.U32.AND P0, PT, R5, R18, PT ;  /* 0x000000120500720c */ /* 0x000fe20003f04070 */
[C---:B------:R-:W-:Y:S01]  /*1060*/  VIADD R25, R6.reuse, 0x64 ;  /* 0x0000006406197836 */ /* 0x040fe20000000000 */
[----:B------:R-:W-:Y:S01]  /*1070*/  IABS R24, R23 ;  /* 0x0000001700187213 */ /* 0x000fe20000000000 */
[----:B------:R-:W-:Y:S02]  /*1080*/  VIADD R27, R6, 0x62 ;  /* 0x00000062061b7836 */ /* 0x000fe40000000000 */
[--C-:B------:R-:W-:Y:S01]  /*1090*/  @!P6 IMAD.IADD R17, R17, 0x1, -R5.reuse ;  /* 0x000000011111e824 */ /* 0x100fe200078e0a05 */
[----:B------:R-:W-:Y:S01]  /*10a0*/  IABS R26, R25 ;  /* 0x00000019001a7213 */ /* 0x000fe20000000000 */
[----:B------:R-:W-:Y:S01]  /*10b0*/  @!P3 IMAD.IADD R19, R19, 0x1, -R5 ;  /* 0x000000011313b824 */ /* 0x000fe200078e0a05 */
[----:B------:R-:W-:Y:S01]  /*10c0*/  IABS R28, R27 ;  /* 0x0000001b001c7213 */ /* 0x000fe20000000000 */
[----:B------:R-:W-:Y:S01]  /*10d0*/  IMAD.HI.U32 R20, R7, R24, RZ ;  /* 0x0000001807147227 */ /* 0x000fe200078e00ff */
[----:B------:R-:W-:-:S03]  /*10e0*/  ISETP.GE.AND P3, PT, R27, RZ, PT ;  /* 0x000000ff1b00720c */ /* 0x000fc60003f66270 */
[----:B------:R-:W-:-:S04]  /*10f0*/  IMAD.HI.U32 R21, R7, R26, RZ ;  /* 0x0000001a07157227 */ /* 0x000fc800078e00ff */
[----:B------:R-:W-:Y:S01]  /*1100*/  @!P2 IMAD.MOV R17, RZ, RZ, -R17 ;  /* 0x000000ffff11a224 */ /* 0x000fe200078e0a11 */
[----:B------:R-:W-:Y:S01]  /*1110*/  ISETP.GT.U32.AND P2, PT, R5, R19, PT ;  /* 0x000000130500720c */ /* 0x000fe20003f44070 */
[----:B------:R-:W-:-:S04]  /*1120*/  IMAD.HI.U32 R22, R7, R28, RZ ;  /* 0x0000001c07167227 */ /* 0x000fc800078e00ff */
[----:B------:R-:W-:Y:S01]  /*1130*/  @!P0 IMAD.IADD R18, R18, 0x1, -R5 ;  /* 0x0000000112128824 */ /* 0x000fe200078e0a05 */
[----:B------:R-:W-:Y:S01]  /*1140*/  ISETP.GE.AND P0, PT, R25, RZ, PT ;  /* 0x000000ff1900720c */ /* 0x000fe20003f06270 */
[----:B------:R-:W-:Y:S02]  /*1150*/  IMAD.MOV R20, RZ, RZ, -R20 ;  /* 0x000000ffff147224 */ /* 0x000fe400078e0a14 */
[----:B------:R-:W-:Y:S02]  /*1160*/  IMAD.MOV R21, RZ, RZ, -R21 ;  /* 0x000000ffff157224 */ /* 0x000fe400078e0a15 */
[----:B------:R-:W-:Y:S02]  /*1170*/  VIADD R25, R6, 0x60 ;  /* 0x0000006006197836 */ /* 0x000fe40000000000 */
[----:B------:R-:W-:Y:S02]  /*1180*/  IMAD.MOV R22, RZ, RZ, -R22 ;  /* 0x000000ffff167224 */ /* 0x000fe400078e0a16 */
[C---:B------:R-:W-:Y:S01]  /*1190*/  IMAD R20, R5.reuse, R20, R24 ;  /* 0x0000001405147224 */ /* 0x040fe200078e0218 */
[----:B------:R-:W-:Y:S01]  /*11a0*/  IABS R24, R25 ;  /* 0x0000001900187213 */ /* 0x000fe20000000000 */
[----:B------:R-:W-:-:S02]  /*11b0*/  IMAD R21, R5, R21, R26 ;  /* 0x0000001505157224 */ /* 0x000fc400078e021a */
[C---:B------:R-:W-:Y:S01]  /*11c0*/  IMAD R22, R5.reuse, R22, R28 ;  /* 0x0000001605167224 */ /* 0x040fe200078e021c */
[----:B------:R-:W-:Y:S01]  /*11d0*/  ISETP.GT.U32.AND P6, PT, R5, R20, PT ;  /* 0x000000140500720c */ /* 0x000fe20003fc4070 */
[----:B------:R-:W-:Y:S01]  /*11e0*/  @!P4 IMAD.MOV R16, RZ, RZ, -R16 ;  /* 0x000000ffff10c224 */ /* 0x000fe200078e0a10 */
[----:B------:R-:W-:Y:S01]  /*11f0*/  ISETP.GE.AND P4, PT, R23, RZ, PT ;  /* 0x000000ff1700720c */ /* 0x000fe20003f86270 */
[----:B------:R-:W-:Y:S01]  /*1200*/  @!P5 IMAD.MOV R18, RZ, RZ, -R18 ;  /* 0x000000ffff12d224 */ /* 0x000fe200078e0a12 */
[----:B------:R-:W-:Y:S01]  /*1210*/  ISETP.GT.U32.AND P5, PT, R5, R21, PT ;  /* 0x000000150500720c */ /* 0x000fe20003fa4070 */
[----:B------:R-:W-:-:S04]  /*1220*/  IMAD.HI.U32 R23, R7, R24, RZ ;  /* 0x0000001807177227 */ /* 0x000fc800078e00ff */
[----:B------:R-:W-:Y:S01]  /*1230*/  @!P2 IMAD.IADD R19, R19, 0x1, -R5 ;  /* 0x000000011313a824 */ /* 0x000fe200078e0a05 */
[C---:B------:R-:W-:Y:S01]  /*1240*/  ISETP.GT.U32.AND P2, PT, R5.reuse, R22, PT ;  /* 0x000000160500720c */ /* 0x040fe20003f44070 */
[----:B------:R-:W-:Y:S02]  /*1250*/  IMAD.MOV R23, RZ, RZ, -R23 ;  /* 0x000000ffff177224 */ /* 0x000fe400078e0a17 */
[C---:B------:R-:W-:Y:S02]  /*1260*/  VIADD R31, R6.reuse, 0x5a ;  /* 0x0000005a061f7836 */ /* 0x040fe40000000000 */
[----:B------:R-:W-:Y:S02]  /*1270*/  IMAD R23, R5, R23, R24 ;  /* 0x0000001705177224 */ /* 0x000fe400078e0218 */
[----:B------:R-:W-:Y:S01]  /*1280*/  @!P5 IMAD.IADD R21, R21, 0x1, -R5 ;  /* 0x000000011515d824 */ /* 0x000fe200078e0a05 */
[----:B------:R-:W-:Y:S01]  /*1290*/  IABS R32, R31 ;  /* 0x0000001f00207213 */ /* 0x000fe20000000000 */
[----:B------:R-:W-:Y:S01]  /*12a0*/  @!P1 IMAD.MOV R19, RZ, RZ, -R19 ;  /* 0x000000ffff139224 */ /* 0x000fe200078e0a13 */
[----:B------:R-:W-:Y:S01]  /*12b0*/  ISETP.GT.U32.AND P5, PT, R5, R23, PT ;  /* 0x000000170500720c */ /* 0x000fe20003fa4070 */
[----:B------:R-:W-:-:S02]  /*12c0*/  VIADD R27, R6, 0x5e ;  /* 0x0000005e061b7836 */ /* 0x000fc40000000000 */
[--C-:B------:R-:W-:Y:S01]  /*12d0*/  @!P2 IMAD.IADD R22, R22, 0x1, -R5.reuse ;  /* 0x000000011616a824 */ /* 0x100fe200078e0a05 */
[----:B------:R-:W-:Y:S01]  /*12e0*/  ISETP.GT.U32.AND P2, PT, R5, R21, PT ;  /* 0x000000150500720c */ /* 0x000fe20003f44070 */
[--C-:B------:R-:W-:Y:S01]  /*12f0*/  @!P6 IMAD.IADD R20, R20, 0x1, -R5.reuse ;  /* 0x000000011414e824 */ /* 0x100fe200078e0a05 */
[----:B------:R-:W-:Y:S01]  /*1300*/  IABS R28, R27 ;  /* 0x0000001b001c7213 */ /* 0x000fe20000000000 */
[----:B------:R-:W-:Y:S01]  /*1310*/  IMAD.HI.U32 R26, R7, R32, RZ ;  /* 0x00000020071a7227 */ /* 0x000fe200078e00ff */
[C---:B------:R-:W-:Y:S02]  /*1320*/  ISETP.GT.U32.AND P1, PT, R5.reuse, R22, PT ;  /* 0x000000160500720c */ /* 0x040fe40003f24070 */
[----:B------:R-:W-:Y:S01]  /*1330*/  ISETP.GT.U32.AND P6, PT, R5, R20, PT ;  /* 0x000000140500720c */ /* 0x000fe20003fc4070 */
[----:B------:R-:W-:Y:S02]  /*1340*/  IMAD.MOV R26, RZ, RZ, -R26 ;  /* 0x000000ffff1a7224 */ /* 0x000fe400078e0a1a */
[----:B------:R-:W-:-:S02]  /*1350*/  @!P5 IMAD.IADD R23, R23, 0x1, -R5 ;  /* 0x000000011717d824 */ /* 0x000fc400078e0a05 */
[----:B------:R-:W-:Y:S02]  /*1360*/  VIADD R29, R6, 0x5c ;  /* 0x0000005c061d7836 */ /* 0x000fe40000000000 */
[----:B------:R-:W-:Y:S01]  /*1370*/  IMAD.HI.U32 R24, R7, R28, RZ ;  /* 0x0000001c07187227 */ /* 0x000fe200078e00ff */
[C---:B------:R-:W-:Y:S02]  /*1380*/  ISETP.GT.U32.AND P5, PT, R5.reuse, R23, PT ;  /* 0x000000170500720c */ /* 0x040fe40003fa4070 */
[----:B------:R-:W-:Y:S01]  /*1390*/  IABS R30, R29 ;  /* 0x0000001d001e7213 */ /* 0x000fe20000000000 */
[----:B------:R-:W-:Y:S02]  /*13a0*/  IMAD R26, R5, R26, R32 ;  /* 0x0000001a051a7224 */ /* 0x000fe400078e0220 */
[----:B------:R-:W-:Y:S02]  /*13b0*/  @!P1 IMAD.IADD R22, R22, 0x1, -R5 ;  /* 0x0000000116169824 */ /* 0x000fe400078e0a05 */
[----:B------:R-:W-:-:S02]  /*13c0*/  IMAD.MOV R24, RZ, RZ, -R24 ;  /* 0x000000ffff187224 */ /* 0x000fc400078e0a18 */
[----:B------:R-:W-:Y:S01]  /*13d0*/  @!P3 IMAD.MOV R22, RZ, RZ, -R22 ;  /* 0x000000ffff16b224 */ /* 0x000fe200078e0a16 */
[----:B------:R-:W-:Y:S01]  /*13e0*/  ISETP.GT.U32.AND P3, PT, R5, R26, PT ;  /* 0x0000001a0500720c */ /* 0x000fe20003f64070 */
[----:B------:R-:W-:Y:S02]  /*13f0*/  VIADD R33, R6, 0x58 ;  /* 0x0000005806217836 */ /* 0x000fe40000000000 */
[----:B------:R-:W-:Y:S01]  /*1400*/  @!P6 IMAD.IADD R20, R20, 0x1, -R5 ;  /* 0x000000011414e824 */ /* 0x000fe200078e0a05 */
[----:B------:R-:W-:Y:S01]  /*1410*/  ISETP.GE.AND P6, PT, R25, RZ, PT ;  /* 0x000000ff1900720c */ /* 0x000fe20003fc6270 */
[----:B------:R-:W-:Y:S01]  /*1420*/  IMAD R24, R5, R24, R28 ;  /* 0x0000001805187224 */ /* 0x000fe200078e021c */
[----:B------:R-:W-:Y:S01]  /*1430*/  IABS R28, R33 ;  /* 0x00000021001c7213 */ /* 0x000fe20000000000 */
[----:B------:R-:W-:-:S04]  /*1440*/  IMAD.HI.U32 R25, R7, R30, RZ ;  /* 0x0000001e07197227 */ /* 0x000fc800078e00ff */
[--C-:B------:R-:W-:Y:S01]  /*1450*/  @!P2 IMAD.IADD R21, R21, 0x1, -R5.reuse ;  /* 0x000000011515a824 */ /* 0x100fe200078e0a05 */
[----:B------:R-:W-:Y:S01]  /*1460*/  ISETP.GT.U32.AND P2, PT, R5, R24, PT ;  /* 0x000000180500720c */ /* 0x000fe20003f44070 */
[----:B------:R-:W-:Y:S01]  /*1470*/  @!P5 IMAD.IADD R23, R23, 0x1, -R5 ;  /* 0x000000011717d824 */ /* 0x000fe200078e0a05 */
[----:B------:R-:W-:Y:S01]  /*1480*/  ISETP.GE.AND P5, PT, R31, RZ, PT ;  /* 0x000000ff1f00720c */ /* 0x000fe20003fa6270 */
[----:B------:R-:W-:Y:S01]  /*1490*/  @!P4 IMAD.MOV R20, RZ, RZ, -R20 ;  /* 0x000000ffff14c224 */ /* 0x000fe200078e0a14 */
[----:B------:R-:W-:Y:S01]  /*14a0*/  ISETP.GE.AND P4, PT, R27, RZ, PT ;  /* 0x000000ff1b00720c */ /* 0x000fe20003f86270 */
[----:B------:R-:W-:Y:S02]  /*14b0*/  IMAD.MOV R25, RZ, RZ, -R25 ;  /* 0x000000ffff197224 */ /* 0x000fe400078e0a19 */
[----:B------:R-:W-:Y:S02]  /*14c0*/  VIADD R31, R6, 0x56 ;  /* 0x00000056061f7836 */ /* 0x000fe40000000000 */
[----:B------:R-:W-:-:S04]  /*14d0*/  IMAD.HI.U32 R27, R7, R28, RZ ;  /* 0x0000001c071b7227 */ /* 0x000fc800078e00ff */
[C---:B------:R-:W-:Y:S01]  /*14e0*/  IMAD R25, R5.reuse, R25, R30 ;  /* 0x0000001905197224 */ /* 0x040fe200078e021e */
[----:B------:R-:W-:Y:S01]  /*14f0*/  IABS R30, R31 ;  /* 0x0000001f001e7213 */ /* 0x000fe20000000000 */
[----:B------:R-:W-:Y:S02]  /*1500*/  @!P3 IMAD.IADD R26, R26, 0x1, -R5 ;  /* 0x000000011a1ab824 */ /* 0x000fe400078e0a05 */
[----:B------:R-:W-:Y:S01]  /*1510*/  IMAD.MOV R27, RZ, RZ, -R27 ;  /* 0x000000ffff1b7224 */ /* 0x000fe200078e0a1b */
[C---:B------:R-:W-:Y:S01]  /*1520*/  ISETP.GT.U32.AND P1, PT, R5.reuse, R25, PT ;  /* 0x000000190500720c */ /* 0x040fe20003f24070 */
[----:B------:R-:W-:Y:S01]  /*1530*/  @!P2 IMAD.IADD R24, R24, 0x1, -R5 ;  /* 0x000000011818a824 */ /* 0x000fe200078e0a05 */
[C---:B------:R-:W-:Y:S01]  /*1540*/  ISETP.GT.U32.AND P3, PT, R5.reuse, R26, PT ;  /* 0x0000001a0500720c */ /* 0x040fe20003f64070 */
[----:B------:R-:W-:Y:S02]  /*1550*/  IMAD R27, R5, R27, R28 ;  /* 0x0000001b051b7224 */ /* 0x000fe400078e021c */
[----:B------:R-:W-:Y:S01]  /*1560*/  IMAD.HI.U32 R28, R7, R30, RZ ;  /* 0x0000001e071c7227 */ /* 0x000fe200078e00ff */
[----:B------:R-:W-:-:S03]  /*1570*/  ISETP.GT.U32.AND P2, PT, R5, R24, PT ;  /* 0x000000180500720c */ /* 0x000fc60003f44070 */
[----:B------:R-:W-:Y:S02]  /*1580*/  VIADD R35, R6, 0x54 ;  /* 0x0000005406237836 */ /* 0x000fe40000000000 */
[----:B------:R-:W-:Y:S02]  /*1590*/  IMAD.MOV R28, RZ, RZ, -R28 ;  /* 0x000000ffff1c7224 */ /* 0x000fe400078e0a1c */
[----:B------:R-:W-:Y:S01]  /*15a0*/  @!P0 IMAD.MOV R21, RZ, RZ, -R21 ;  /* 0x000000ffff158224 */ /* 0x000fe200078e0a15 */
[----:B------:R-:W-:Y:S01]  /*15b0*/  IABS R32, R35 ;  /* 0x0000002300207213 */ /* 0x000fe20000000000 */
[----:B------:R-:W-:Y:S01]  /*15c0*/  IMAD R28, R5, R28, R30 ;  /* 0x0000001c051c7224 */ /* 0x000fe200078e021e */
[----:B------:R-:W-:Y:S01]  /*15d0*/  ISETP.GE.AND P0, PT, R29, RZ, PT ;  /* 0x000000ff1d00720c */ /* 0x000fe20003f06270 */
[----:B------:R-:W-:Y:S01]  /*15e0*/  @!P6 IMAD.MOV R23, RZ, RZ, -R23 ;  /* 0x000000ffff17e224 */ /* 0x000fe200078e0a17 */
[C---:B------:R-:W-:Y:S01]  /*15f0*/  ISETP.GT.U32.AND P6, PT, R5.reuse, R27, PT ;  /* 0x0000001b0500720c */ /* 0x040fe20003fc4070 */
[----:B------:R-:W-:Y:S01]  /*1600*/  @!P3 IMAD.IADD R26, R26, 0x1, -R5 ;  /* 0x000000011a1ab824 */ /* 0x000fe200078e0a05 */
[----:B------:R-:W-:Y:S01]  /*1610*/  ISETP.GT.U32.AND P3, PT, R5, R28, PT ;  /* 0x0000001c0500720c */ /* 0x000fe20003f64070 */
[----:B------:R-:W-:-:S04]  /*1620*/  IMAD.HI.U32 R29, R7, R32, RZ ;  /* 0x00000020071d7227 */ /* 0x000fc800078e00ff */
[----:B------:R-:W-:Y:S02]  /*1630*/  IMAD.MOV R29, RZ, RZ, -R29 ;  /* 0x000000ffff1d7224 */ /* 0x000fe400078e0a1d */
[--C-:B------:R-:W-:Y:S01]  /*1640*/  @!P2 IMAD.IADD R24, R24, 0x1, -R5.reuse ;  /* 0x000000011818a824 */ /* 0x100fe200078e0a05 */
[----:B------:R-:W-:Y:S01]  /*1650*/  ISETP.GE.AND P2, PT, R33, RZ, PT ;  /* 0x000000ff2100720c */ /* 0x000fe20003f46270 */
[----:B------:R-:W-:Y:S02]  /*1660*/  VIADD R33, R6, 0x52 ;  /* 0x0000005206217836 */ /* 0x000fe40000000000 */
[----:B------:R-:W-:Y:S02]  /*1670*/  IMAD R29, R5, R29, R32 ;  /* 0x0000001d051d7224 */ /* 0x000fe400078e0220 */
[--C-:B------:R-:W-:Y:S01]  /*1680*/  @!P1 IMAD.IADD R25, R25, 0x1, -R5.reuse ;  /* 0x0000000119199824 */ /* 0x100fe200078e0a05 */
[----:B------:R-:W-:Y:S01]  /*1690*/  IABS R34, R33 ;  /* 0x0000002100227213 */ /* 0x000fe20000000000 */
[--C-:B------:R-:W-:Y:S01]  /*16a0*/  @!P6 IMAD.IADD R27, R27, 0x1, -R5.reuse ;  /* 0x000000011b1be824 */ /* 0x100fe200078e0a05 */
[----:B------:R-:W-:Y:S01]  /*16b0*/  ISETP.GE.AND P6, PT, R35, RZ, PT ;  /* 0x000000ff2300720c */ /* 0x000fe20003fc6270 */
[----:B------:R-:W-:Y:S01]  /*16c0*/  @!P5 IMAD.MOV R26, RZ, RZ, -R26 ;  /* 0x000000ffff1ad224 */ /* 0x000fe200078e0a1a */
[C---:B------:R-:W-:Y:S01]  /*16d0*/  ISETP.GT.U32.AND P5, PT, R5.reuse, R29, PT ;  /* 0x0000001d0500720c */ /* 0x040fe20003fa4070 */
[----:B------:R-:W-:Y:S01]  /*16e0*/  @!P3 IMAD.IADD R28, R28, 0x1, -R5 ;  /* 0x000000011c1cb824 */ /* 0x000fe200078e0a05 */
[C---:B------:R-:W-:Y:S01]  /*16f0*/  ISETP.GT.U32.AND P1, PT, R5.reuse, R25, PT ;  /* 0x000000190500720c */ /* 0x040fe20003f24070 */
[----:B------:R-:W-:Y:S01]  /*1700*/  @!P4 IMAD.MOV R24, RZ, RZ, -R24 ;  /* 0x000000ffff18c224 */ /* 0x000fe200078e0a18 */
[----:B------:R-:W-:Y:S01]  /*1710*/  ISETP.GT.U32.AND P4, PT, R5, R27, PT ;  /* 0x0000001b0500720c */ /* 0x000fe20003f84070 */
[----:B------:R-:W-:Y:S01]  /*1720*/  IMAD.HI.U32 R30, R7, R34, RZ ;  /* 0x00000022071e7227 */ /* 0x000fe200078e00ff */
[----:B------:R-:W-:-:S03]  /*1730*/  ISETP.GT.U32.AND P3, PT, R5, R28, PT ;  /* 0x0000001c0500720c */ /* 0x000fc60003f64070 */
[----:B------:R-:W-:Y:S02]  /*1740*/  IMAD.MOV R30, RZ, RZ, -R30 ;  /* 0x000000ffff1e7224 */ /* 0x000fe400078e0a1e */
[C---:B------:R-:W-:Y:S02]  /*1750*/  VIADD R32, R6.reuse, 0x4e ;  /* 0x0000004e06207836 */ /* 0x040fe40000000000 */
[----:B------:R-:W-:Y:S02]  /*1760*/  IMAD R30, R5, R30, R34 ;  /* 0x0000001e051e7224 */ /* 0x000fe400078e0222 */
[--C-:B------:R-:W-:Y:S01]  /*1770*/  @!P5 IMAD.IADD R29, R29, 0x1, -R5.reuse ;  /* 0x000000011d1dd824 */ /* 0x100fe200078e0a05 */
[----:B------:R-:W-:Y:S01]  /*1780*/  IABS R42, R32 ;  /* 0x00000020002a7213 */ /* 0x000fe20000000000 */
[--C-:B------:R-:W-:Y:S01]  /*1790*/  @!P1 IMAD.IADD R25, R25, 0x1, -R5.reuse ;  /* 0x0000000119199824 */ /* 0x100fe200078e0a05 */
[----:B------:R-:W-:Y:S01]  /*17a0*/  ISETP.GE.AND P1, PT, R31, RZ, PT ;  /* 0x000000ff1f00720c */ /* 0x000fe20003f26270 */
[----:B------:R-:W-:Y:S01]  /*17b0*/  VIADD R31, R6, 0x50 ;  /* 0x00000050061f7836 */ /* 0x000fe20000000000 */
[----:B------:R-:W-:Y:S01]  /*17c0*/  ISETP.GT.U32.AND P5, PT, R5, R29, PT ;  /* 0x0000001d0500720c */ /* 0x000fe20003fa4070 */
[----:B------:R-:W-:-:S02]  /*17d0*/  @!P4 IMAD.IADD R27, R27, 0x1, -R5 ;  /* 0x000000011b1bc824 */ /* 0x000fc400078e0a05 */
[----:B------:R-:W-:Y:S01]  /*17e0*/  @!P3 IMAD.IADD R28, R28, 0x1, -R5 ;  /* 0x000000011c1cb824 */ /* 0x000fe200078e0a05 */
[----:B------:R-:W-:Y:S01]  /*17f0*/  ISETP.GT.U32.AND P3, PT, R5, R30, PT ;  /* 0x0000001e0500720c */ /* 0x000fe20003f64070 */
[----:B------:R-:W-:Y:S01]  /*1800*/  @!P2 IMAD.MOV R27, RZ, RZ, -R27 ;  /* 0x000000ffff1ba224 */ /* 0x000fe200078e0a1b */
[----:B------:R-:W-:Y:S01]  /*1810*/  ISETP.GE.AND P4, PT, R31, RZ, PT ;  /* 0x000000ff1f00720c */ /* 0x000fe20003f86270 */
[----:B------:R-:W-:Y:S01]  /*1820*/  @!P0 IMAD.MOV R25, RZ, RZ, -R25 ;  /* 0x000000ffff198224 */ /* 0x000fe200078e0a19 */
[----:B------:R-:W-:Y:S01]  /*1830*/  IABS R31, R31 ;  /* 0x0000001f001f7213 */ /* 0x000fe20000000000 */
[----:B------:R-:W-:Y:S01]  /*1840*/  VIADD R37, R6, 0x4a ;  /* 0x0000004a06257836 */ /* 0x000fe20000000000 */
[----:B------:R-:W-:Y:S01]  /*1850*/  ISETP.GE.AND P2, PT, R32, RZ, PT ;  /* 0x000000ff2000720c */ /* 0x000fe20003f46270 */
[----:B------:R-:W-:Y:S01]  /*1860*/  IMAD.HI.U32 R32, R7, R42, RZ ;  /* 0x0000002a07207227 */ /* 0x000fe200078e00ff */
[----:B------:R-:W-:-:S03]  /*1870*/  ISETP.GE.AND P0, PT, R33, RZ, PT ;  /* 0x000000ff2100720c */ /* 0x000fc60003f06270 */
[----:B------:R-:W-:Y:S02]  /*1880*/  VIADD R33, R6, 0x4c ;  /* 0x0000004c06217836 */ /* 0x000fe40000000000 */
[----:B------:R-:W-:Y:S02]  /*1890*/  IMAD.MOV.U32 R34, RZ, RZ, R31 ;  /* 0x000000ffff227224 */ /* 0x000fe400078e001f */
[----:B------:R-:W-:Y:S01]  /*18a0*/  IMAD.MOV R32, RZ, RZ, -R32 ;  /* 0x000000ffff207224 */ /* 0x000fe200078e0a20 */
[----:B------:R-:W-:Y:S01]  /*18b0*/  IABS R44, R33 ;  /* 0x00000021002c7213 */ /* 0x000fe20000000000 */
[----:B------:R-:W-:-:S04]  /*18c0*/  IMAD.HI.U32 R31, R7, R34, RZ ;  /* 0x00000022071f7227 */ /* 0x000fc800078e00ff */
[--C-:B------:R-:W-:Y:S02]  /*18d0*/  @!P5 IMAD.IADD R29, R29, 0x1, -R5.reuse ;  /* 0x000000011d1dd824 */ /* 0x100fe400078e0a05 */
[----:B------:R-:W-:Y:S02]  /*18e0*/  @!P3 IMAD.IADD R30, R30, 0x1, -R5 ;  /* 0x000000011e1eb824 */ /* 0x000fe400078e0a05 */
[C---:B------:R-:W-:Y:S01]  /*18f0*/  IMAD R32, R5.reuse, R32, R42 ;  /* 0x0000002005207224 */ /* 0x040fe200078e022a */
[----:B------:R-:W-:Y:S01]  /*1900*/  IABS R42, R37 ;  /* 0x00000025002a7213 */ /* 0x000fe20000000000 */
[----:B------:R-:W-:Y:S01]  /*1910*/  IMAD.MOV R31, RZ, RZ, -R31 ;  /* 0x000000ffff1f7224 */ /* 0x000fe200078e0a1f */
[----:B------:R-:W-:Y:S01]  /*1920*/  ISETP.GT.U32.AND P3, PT, R5, R30, PT ;  /* 0x0000001e0500720c */ /* 0x000fe20003f64070 */
[----:B------:R-:W-:Y:S01]  /*1930*/  @!P1 IMAD.MOV R28, RZ, RZ, -R28 ;  /* 0x000000ffff1c9224 */ /* 0x000fe200078e0a1c */
[----:B------:R-:W-:Y:S01]  /*1940*/  ISETP.GE.AND P1, PT, R33, RZ, PT ;  /* 0x000000ff2100720c */ /* 0x000fe20003f26270 */
[----:B------:R-:W-:Y:S01]  /*1950*/  @!P6 IMAD.MOV R29, RZ, RZ, -R29 ;  /* 0x000000ffff1de224 */ /* 0x000fe200078e0a1d */
[----:B------:R-:W-:Y:S01]  /*1960*/  ISETP.GT.U32.AND P6, PT, R5, R32, PT ;  /* 0x000000200500720c */ /* 0x000fe20003fc4070 */
[----:B------:R-:W-:-:S04]  /*1970*/  IMAD.HI.U32 R33, R7, R44, RZ ;  /* 0x0000002c07217227 */ /* 0x000fc800078e00ff */
[C---:B------:R-:W-:Y:S02]  /*1980*/  IMAD R31, R5.reuse, R31, R34 ;  /* 0x0000001f051f7224 */ /* 0x040fe400078e0222 */
[----:B------:R-:W-:Y:S02]  /*1990*/  IMAD.MOV R33, RZ, RZ, -R33 ;  /* 0x000000ffff217224 */ /* 0x000fe400078e0a21 */
[--C-:B------:R-:W-:Y:S01]  /*19a0*/  @!P3 IMAD.IADD R30, R30, 0x1, -R5.reuse ;  /* 0x000000011e1eb824 */ /* 0x100fe200078e0a05 */
[C---:B------:R-:W-:Y:S01]  /*19b0*/  ISETP.GT.U32.AND P5, PT, R5.reuse, R31, PT ;  /* 0x0000001f0500720c */ /* 0x040fe20003fa4070 */
[----:B------:R-:W-:Y:S02]  /*19c0*/  IMAD R33, R5, R33, R44 ;  /* 0x0000002105217224 */ /* 0x000fe400078e022c */
[----:B------:R-:W-:Y:S02]  /*19d0*/  @!P6 IMAD.IADD R32, R32, 0x1, -R5 ;  /* 0x000000012020e824 */ /* 0x000fe400078e0a05 */
[----:B------:R-:W-:Y:S01]  /*19e0*/  IMAD.HI.U32 R34, R7, R42, RZ ;  /* 0x0000002a07227227 */ /* 0x000fe200078e00ff */
[----:B------:R-:W-:-:S02]  /*19f0*/  ISETP.GT.U32.AND P3, PT, R5, R33, PT ;  /* 0x000000210500720c */ /* 0x000fc40003f64070 */
[----:B------:R-:W-:Y:S01]  /*1a00*/  ISETP.GT.U32.AND P6, PT, R5, R32, PT ;  /* 0x000000200500720c */ /* 0x000fe20003fc4070 */
[----:B------:R-:W-:Y:S02]  /*1a10*/  IMAD.MOV R34, RZ, RZ, -R34 ;  /* 0x000000ffff227224 */ /* 0x000fe400078e0a22 */
[C---:B------:R-:W-:Y:S02]  /*1a20*/  VIADD R39, R6.reuse, 0x48 ;  /* 0x0000004806277836 */ /* 0x040fe40000000000 */
[--C-:B------:R-:W-:Y:S02]  /*1a30*/  @!P5 IMAD.IADD R31, R31, 0x1, -R5.reuse ;  /* 0x000000011f1fd824 */ /* 0x100fe400078e0a05 */
[C---:B------:R-:W-:Y:S01]  /*1a40*/  IMAD R34, R5.reuse, R34, R42 ;  /* 0x0000002205227224 */ /* 0x040fe200078e022a */
[----:B------:R-:W-:Y:S01]  /*1a50*/  IABS R44, R39 ;  /* 0x00000027002c7213 */ /* 0x000fe20000000000 */
[----:B------:R-:W-:Y:S01]  /*1a60*/  VIADD R41, R6, 0x46 ;  /* 0x0000004606297836 */ /* 0x000fe20000000000 */
[----:B------:R-:W-:Y:S01]  /*1a70*/  ISETP.GT.U32.AND P5, PT, R5, R31, PT ;  /* 0x0000001f0500720c */ /* 0x000fe20003fa4070 */
[----:B------:R-:W-:-:S02]  /*1a80*/  @!P3 IMAD.IADD R33, R33, 0x1, -R5 ;  /* 0x000000012121b824 */ /* 0x000fc400078e0a05 */
[----:B------:R-:W-:Y:S01]  /*1a90*/  @!P6 IMAD.IADD R32, R32, 0x1, -R5 ;  /* 0x000000012020e824 */ /* 0x000fe200078e0a05 */
[----:B------:R-:W-:Y:S01]  /*1aa0*/  ISETP.GT.U32.AND P6, PT, R5, R34, PT ;  /* 0x000000220500720c */ /* 0x000fe20003fc4070 */
[----:B------:R-:W-:Y:S01]  /*1ab0*/  IMAD.HI.U32 R35, R7, R44, RZ ;  /* 0x0000002c07237227 */ /* 0x000fe200078e00ff */
[----:B------:R-:W-:Y:S02]  /*1ac0*/  ISETP.GT.U32.AND P3, PT, R5, R33, PT ;  /* 0x000000210500720c */ /* 0x000fe40003f64070 */
[----:B------:R-:W-:Y:S01]  /*1ad0*/  IABS R46, R41 ;  /* 0x00000029002e7213 */ /* 0x000fe20000000000 */
[----:B------:R-:W-:Y:S02]  /*1ae0*/  IMAD.MOV R35, RZ, RZ, -R35 ;  /* 0x000000ffff237224 */ /* 0x000fe400078e0a23 */
[----:B------:R-:W-:Y:S01]  /*1af0*/  @!P0 IMAD.MOV R30, RZ, RZ, -R30 ;  /* 0x000000ffff1e8224 */ /* 0x000fe200078e0a1e */
[----:B------:R-:W-:Y:S01]  /*1b00*/  ISETP.GE.AND P0, PT, R37, RZ, PT ;  /* 0x000000ff2500720c */ /* 0x000fe20003f06270 */
[----:B------:R-:W-:Y:S01]  /*1b10*/  @!P5 IMAD.IADD R31, R31, 0x1, -R5 ;  /* 0x000000011f1fd824 */ /* 0x000fe200078e0a05 */
[----:B------:R-:W-:Y:S01]  /*1b20*/  ISETP.GE.AND P5, PT, R39, RZ, PT ;  /* 0x000000ff2700720c */ /* 0x000fe20003fa6270 */
[----:B------:R-:W-:-:S02]  /*1b30*/  VIADD R39, R6, 0x44 ;  /* 0x0000004406277836 */ /* 0x000fc40000000000 */
[--C-:B------:R-:W-:Y:S02]  /*1b40*/  @!P6 IMAD.IADD R34, R34, 0x1, -R5.reuse ;  /* 0x000000012222e824 */ /* 0x100fe400078e0a05 */
[----:B------:R-:W-:Y:S01]  /*1b50*/  @!P3 IMAD.IADD R33, R33, 0x1, -R5 ;  /* 0x000000012121b824 */ /* 0x000fe200078e0a05 */
[----:B------:R-:W-:Y:S01]  /*1b60*/  IABS R42, R39 ;  /* 0x00000027002a7213 */ /* 0x000fe20000000000 */
[----:B------:R-:W-:Y:S01]  /*1b70*/  IMAD R35, R5, R35, R44 ;  /* 0x0000002305237224 */ /* 0x000fe200078e022c */
[----:B------:R-:W-:Y:S01]  /*1b80*/  ISETP.GE.AND P6, PT, R39, RZ, PT ;  /* 0x000000ff2700720c */ /* 0x000fe20003fc6270 */
[----:B------:R-:W-:Y:S01]  /*1b90*/  @!P1 IMAD.MOV R33, RZ, RZ, -R33 ;  /* 0x000000ffff219224 */ /* 0x000fe200078e0a21 */
[----:B------:R-:W-:Y:S01]  /*1ba0*/  ISETP.GT.U32.AND P1, PT, R5, R34, PT ;  /* 0x000000220500720c */ /* 0x000fe20003f24070 */
[----:B------:R-:W-:-:S04]  /*1bb0*/  IMAD.HI.U32 R39, R7, R42, RZ ;  /* 0x0000002a07277227 */ /* 0x000fc800078e00ff */
[----:B------:R-:W-:Y:S02]  /*1bc0*/  IMAD.MOV R39, RZ, RZ, -R39 ;  /* 0x000000ffff277224 */ /* 0x000fe400078e0a27 */
[----:B------:R-:W-:Y:S01]  /*1bd0*/  @!P4 IMAD.MOV R31, RZ, RZ, -R31 ;  /* 0x000000ffff1fc224 */ /* 0x000fe200078e0a1f */
[C---:B------:R-:W-:Y:S01]  /*1be0*/  ISETP.GT.U32.AND P4, PT, R5.reuse, R35, PT ;  /* 0x000000230500720c */ /* 0x040fe20003f84070 */
[----:B------:R-:W-:Y:S02]  /*1bf0*/  IMAD R39, R5, R39, R42 ;  /* 0x0000002705277224 */ /* 0x000fe400078e022a */
[----:B------:R-:W-:-:S04]  /*1c00*/  IMAD.HI.U32 R37, R7, R46, RZ ;  /* 0x0000002e07257227 */ /* 0x000fc800078e00ff */
[----:B------:R-:W-:Y:S01]  /*1c10*/  @!P1 IMAD.IADD R34, R34, 0x1, -R5 ;  /* 0x0000000122229824 */ /* 0x000fe200078e0a05 */
[C---:B------:R-:W-:Y:S01]  /*1c20*/  ISETP.GT.U32.AND P1, PT, R5.reuse, R39, PT ;  /* 0x000000270500720c */ /* 0x040fe20003f24070 */
[----:B------:R-:W-:Y:S02]  /*1c30*/  IMAD.MOV R37, RZ, RZ, -R37 ;  /* 0x000000ffff257224 */ /* 0x000fe400078e0a25 */
[----:B------:R-:W-:Y:S02]  /*1c40*/  VIADD R45, R6, 0x40 ;  /* 0x00000040062d7836 */ /* 0x000fe40000000000 */
[----:B------:R-:W-:Y:S02]  /*1c50*/  IMAD R37, R5, R37, R46 ;  /* 0x0000002505257224 */ /* 0x000fe400078e022e */
[--C-:B------:R-:W-:Y:S01]  /*1c60*/  @!P4 IMAD.IADD R35, R35, 0x1, -R5.reuse ;  /* 0x000000012323c824 */ /* 0x100fe200078e0a05 */
[----:B------:R-:W-:Y:S01]  /*1c70*/  IABS R46, R45 ;  /* 0x0000002d002e7213 */ /* 0x000fe20000000000 */
[----:B------:R-:W-:Y:S01]  /*1c80*/  @!P0 IMAD.MOV R34, RZ, RZ, -R34 ;  /* 0x000000ffff228224 */ /* 0x000fe200078e0a22 */
[C---:B------:R-:W-:Y:S01]  /*1c90*/  ISETP.GT.U32.AND P3, PT, R5.reuse, R37, PT ;  /* 0x000000250500720c */ /* 0x040fe20003f64070 */
[----:B------:R-:W-:Y:S01]  /*1ca0*/  @!P2 IMAD.MOV R32, RZ, RZ, -R32 ;  /* 0x000000ffff20a224 */ /* 0x000fe200078e0a20 */
[----:B------:R-:W-:Y:S01]  /*1cb0*/  ISETP.GT.U32.AND P4, PT, R5, R35, PT ;  /* 0x000000230500720c */ /* 0x000fe20003f84070 */
[----:B------:R-:W-:Y:S01]  /*1cc0*/  @!P1 IMAD.IADD R39, R39, 0x1, -R5 ;  /* 0x0000000127279824 */ /* 0x000fe200078e0a05 */
[----:B------:R-:W-:Y:S01]  /*1cd0*/  ISETP.GE.AND P2, PT, R41, RZ, PT ;  /* 0x000000ff2900720c */ /* 0x000fe20003f46270 */
[----:B------:R-:W-:-:S03]  /*1ce0*/  IMAD.HI.U32 R42, R7, R46, RZ ;  /* 0x0000002e072a7227 */ /* 0x000fc600078e00ff */
[----:B------:R-:W-:Y:S01]  /*1cf0*/  ISETP.GT.U32.AND P0, PT, R5, R39, PT ;  /* 0x000000270500720c */ /* 0x000fe20003f04070 */
[C---:B------:R-:W-:Y:S02]  /*1d00*/  VIADD R41, R6.reuse, 0x42 ;  /* 0x0000004206297836 */ /* 0x040fe40000000000 */
[----:B------:R-:W-:Y:S02]  /*1d10*/  IMAD.MOV R42, RZ, RZ, -R42 ;  /* 0x000000ffff2a7224 */ /* 0x000fe400078e0a2a */
[--C-:B------:R-:W-:Y:S01]  /*1d20*/  @!P3 IMAD.IADD R37, R37, 0x1, -R5.reuse ;  /* 0x000000012525b824 */ /* 0x100fe200078e0a05 */
[----:B------:R-:W-:Y:S01]  /*1d30*/  IABS R44, R41 ;  /* 0x00000029002c7213 */ /* 0x000fe20000000000 */
[----:B------:R-:W-:Y:S02]  /*1d40*/  VIADD R47, R6, 0x3e ;  /* 0x0000003e062f7836 */ /* 0x000fe40000000000 */
[C---:B------:R-:W-:Y:S01]  /*1d50*/  IMAD R42, R5.reuse, R42, R46 ;  /* 0x0000002a052a7224 */ /* 0x040fe200078e022e */
[----:B------:R-:W-:Y:S01]  /*1d60*/  ISETP.GT.U32.AND P3, PT, R5, R37, PT ;  /* 0x000000250500720c */ /* 0x000fe20003f64070 */
[--C-:B------:R-:W-:Y:S01]  /*1d70*/  @!P4 IMAD.IADD R35, R35, 0x1, -R5.reuse ;  /* 0x000000012323c824 */ /* 0x100fe200078e0a05 */
[----:B------:R-:W-:Y:S01]  /*1d80*/  ISETP.GE.AND P4, PT, R41, RZ, PT ;  /* 0x000000ff2900720c */ /* 0x000fe20003f86270 */
[----:B------:R-:W-:Y:S01]  /*1d90*/  @!P0 IMAD.IADD R39, R39, 0x1, -R5 ;  /* 0x0000000127278824 */ /* 0x000fe200078e0a05 */
[----:B------:R-:W-:Y:S01]  /*1da0*/  IABS R48, R47 ;  /* 0x0000002f00307213 */ /* 0x000fe20000000000 */
[----:B------:R-:W-:Y:S01]  /*1db0*/  IMAD.HI.U32 R41, R7, R44, RZ ;  /* 0x0000002c07297227 */ /* 0x000fe200078e00ff */
[----:B------:R-:W-:-:S02]  /*1dc0*/  ISETP.GT.U32.AND P0, PT, R5, R42, PT ;  /* 0x0000002a0500720c */ /* 0x000fc40003f04070 */
[----:B------:R-:W-:Y:S01]  /*1dd0*/  ISETP.GE.AND P1, PT, R47, RZ, PT ;  /* 0x000000ff2f00720c */ /* 0x000fe20003f26270 */
[----:B------:R-:W-:Y:S02]  /*1de0*/  IMAD.MOV R41, RZ, RZ, -R41 ;  /* 0x000000ffff297224 */ /* 0x000fe400078e0a29 */
[----:B------:R-:W-:-:S04]  /*1df0*/  IMAD.HI.U32 R43, R7, R48, RZ ;  /* 0x00000030072b7227 */ /* 0x000fc800078e00ff */
[----:B------:R-:W-:Y:S02]  /*1e00*/  IMAD R41, R5, R41, R44 ;  /* 0x0000002905297224 */ /* 0x000fe400078e022c */
[----:B------:R-:W-:Y:S02]  /*1e10*/  IMAD.MOV R43, RZ, RZ, -R43 ;  /* 0x000000ffff2b7224 */ /* 0x000fe400078e0a2b */
[----:B------:R-:W-:Y:S02]  /*1e20*/  VIADD R44, R6, 0x3c ;  /* 0x0000003c062c7836 */ /* 0x000fe40000000000 */
[--C-:B------:R-:W-:Y:S01]  /*1e30*/  @!P3 IMAD.IADD R37, R37, 0x1, -R5.reuse ;  /* 0x000000012525b824 */ /* 0x100fe200078e0a05 */
[----:B------:R-:W-:Y:S01]  /*1e40*/  ISETP.GE.AND P3, PT, R45, RZ, PT ;  /* 0x000000ff2d00720c */ /* 0x000fe20003f66270 */
[----:B------:R-:W-:Y:S01]  /*1e50*/  IMAD R43, R5, R43, R48 ;  /* 0x0000002b052b7224 */ /* 0x000fe200078e0230 */
[----:B------:R-:W-:Y:S01]  /*1e60*/  IABS R48, R44 ;  /* 0x0000002c00307213 */ /* 0x000fe20000000000 */
[----:B------:R-:W-:-:S02]  /*1e70*/  @!P0 IMAD.IADD R42, R42, 0x1, -R5 ;  /* 0x000000012a2a8824 */ /* 0x000fc400078e0a05 */
[----:B------:R-:W-:Y:S01]  /*1e80*/  @!P5 IMAD.MOV R35, RZ, RZ, -R35 ;  /* 0x000000ffff23d224 */ /* 0x000fe200078e0a23 */
[----:B------:R-:W-:Y:S01]  /*1e90*/  ISETP.GT.U32.AND P5, PT, R5, R41, PT ;  /* 0x000000290500720c */ /* 0x000fe20003fa4070 */
[----:B------:R-:W-:Y:S01]  /*1ea0*/  @!P2 IMAD.MOV R37, RZ, RZ, -R37 ;  /* 0x000000ffff25a224 */ /* 0x000fe200078e0a25 */
[----:B------:R-:W-:Y:S01]  /*1eb0*/  ISETP.GE.AND P2, PT, R44, RZ, PT ;  /* 0x000000ff2c00720c */ /* 0x000fe20003f46270 */
[----:B------:R-:W-:Y:S01]  /*1ec0*/  IMAD.HI.U32 R44, R7, R48, RZ ;  /* 0x00000030072c7227 */ /* 0x000fe200078e00ff */
[----:B------:R-:W-:-:S03]  /*1ed0*/  ISETP.GT.U32.AND P0, PT, R5, R42, PT ;  /* 0x0000002a0500720c */ /* 0x000fc60003f04070 */
[----:B------:R-:W-:Y:S02]  /*1ee0*/  IMAD.MOV R44, RZ, RZ, -R44 ;  /* 0x000000ffff2c7224 */ /* 0x000fe400078e0a2c */
[----:B------:R-:W-:Y:S01]  /*1ef0*/  @!P6 IMAD.MOV R39, RZ, RZ, -R39 ;  /* 0x000000ffff27e224 */ /* 0x000fe200078e0a27 */
[C---:B------:R-:W-:Y:S01]  /*1f00*/  ISETP.GT.U32.AND P6, PT, R5.reuse, R43, PT ;  /* 0x0000002b0500720c */ /* 0x040fe20003fc4070 */
[----:B------:R-:W-:Y:S02]  /*1f10*/  IMAD R44, R5, R44, R48 ;  /* 0x0000002c052c7224 */ /* 0x000fe400078e0230 */
[C---:B------:R-:W-:Y:S02]  /*1f20*/  VIADD R53, R6.reuse, 0x38 ;  /* 0x0000003806357836 */ /* 0x040fe40000000000 */
[--C-:B------:R-:W-:Y:S02]  /*1f30*/  @!P5 IMAD.IADD R41, R41, 0x1, -R5.reuse ;  /* 0x000000012929d824 */ /* 0x100fe400078e0a05 */
[----:B------:R-:W-:Y:S01]  /*1f40*/  VIADD R51, R6, 0x3a ;  /* 0x0000003a06337836 */ /* 0x000fe20000000000 */
[----:B------:R-:W-:Y:S01]  /*1f50*/  IABS R52, R53 ;  /* 0x0000003500347213 */ /* 0x000fe20000000000 */
[----:B------:R-:W-:Y:S01]  /*1f60*/  @!P0 IMAD.IADD R42, R42, 0x1, -R5 ;  /* 0x000000012a2a8824 */ /* 0x000fe200078e0a05 */
[C---:B------:R-:W-:Y:S01]  /*1f70*/  ISETP.GT.U32.AND P0, PT, R5.reuse, R44, PT ;  /* 0x0000002c0500720c */ /* 0x040fe20003f04070 */
[----:B------:R-:W-:Y:S01]  /*1f80*/  VIADD R55, R6, 0x36 ;  /* 0x0000003606377836 */ /* 0x000fe20000000000 */
[----:B------:R-:W-:Y:S01]  /*1f90*/  ISETP.GT.U32.AND P5, PT, R5, R41, PT ;  /* 0x000000290500720c */ /* 0x000fe20003fa4070 */
[----:B------:R-:W-:Y:S01]  /*1fa0*/  IMAD.HI.U32 R46, R7, R52, RZ ;  /* 0x00000034072e7227 */ /* 0x000fe200078e00ff */
[----:B------:R-:W-:-:S02]  /*1fb0*/  IABS R50, R51 ;  /* 0x0000003300327213 */ /* 0x000fc40000000000 */
[----:B------:R-:W-:Y:S01]  /*1fc0*/  IABS R54, R55 ;  /* 0x0000003700367213 */ /* 0x000fe20000000000 */
[----:B------:R-:W-:Y:S02]  /*1fd0*/  @!P6 IMAD.IADD R43, R43, 0x1, -R5 ;  /* 0x000000012b2be824 */ /* 0x000fe400078e0a05 */
[----:B------:R-:W-:-:S04]  /*1fe0*/  IMAD.HI.U32 R45, R7, R50, RZ ;  /* 0x00000032072d7227 */ /* 0x000fc800078e00ff */
[----:B------:R-:W-:Y:S02]  /*1ff0*/  IMAD.MOV R46, RZ, RZ, -R46 ;  /* 0x000000ffff2e7224 */ /* 0x000fe400078e0a2e */
[----:B------:R-:W-:Y:S02]  /*2000*/  VIADD R57, R6, 0x34 ;  /* 0x0000003406397836 */ /* 0x000fe40000000000 */
[----:B------:R-:W-:Y:S02]  /*2010*/  IMAD.MOV R45, RZ, RZ, -R45 ;  /* 0x000000ffff2d7224 */ /* 0x000fe400078e0a2d */
[--C-:B------:R-:W-:Y:S01]  /*2020*/  @!P0 IMAD.IADD R44, R44, 0x1, -R5.reuse ;  /* 0x000000012c2c8824 */ /* 0x100fe200078e0a05 */
[----:B------:R-:W-:Y:S01]  /*2030*/  ISETP.GT.U32.AND P0, PT, R5, R43, PT ;  /* 0x0000002b0500720c */ /* 0x000fe20003f04070 */
[----:B------:R-:W-:Y:S01]  /*2040*/  @!P5 IMAD.IADD R41, R41, 0x1, -R5 ;  /* 0x000000012929d824 */ /* 0x000fe200078e0a05 */
[----:B------:R-:W-:Y:S01]  /*2050*/  ISETP.GE.AND P5, PT, R51, RZ, PT ;  /* 0x000000ff3300720c */ /* 0x000fe20003fa6270 */
[----:B------:R-:W-:Y:S01]  /*2060*/  IMAD R46, R5, R46, R52 ;  /* 0x0000002e052e7224 */ /* 0x000fe200078e0234 */
[----:B------:R-:W-:Y:S01]  /*2070*/  IABS R52, R57 ;  /* 0x0000003900347213 */ /* 0x000fe20000000000 */
[----:B------:R-:W-:-:S04]  /*2080*/  IMAD.HI.U32 R47, R7, R54, RZ ;  /* 0x00000036072f7227 */ /* 0x000fc800078e00ff */
[C---:B------:R-:W-:Y:S02]  /*2090*/  IMAD R45, R5.reuse, R45, R50 ;  /* 0x0000002d052d7224 */ /* 0x040fe400078e0232 */
[----:B------:R-:W-:Y:S01]  /*20a0*/  @!P4 IMAD.MOV R41, RZ, RZ, -R41 ;  /* 0x000000ffff29c224 */ /* 0x000fe200078e0a29 */
[C---:B------:R-:W-:Y:S01]  /*20b0*/  ISETP.GT.U32.AND P4, PT, R5.reuse, R44, PT ;  /* 0x0000002c0500720c */ /* 0x040fe20003f84070 */
[----:B------:R-:W-:Y:S01]  /*20c0*/  IMAD.MOV R47, RZ, RZ, -R47 ;  /* 0x000000ffff2f7224 */ /* 0x000fe200078e0a2f */
[----:B------:R-:W-:Y:S01]  /*20d0*/  ISETP.GT.U32.AND P6, PT, R5, R45, PT ;  /* 0x0000002d0500720c */ /* 0x000fe20003fc4070 */
[----:B------:R-:W-:Y:S02]  /*20e0*/  VIADD R59, R6, 0x32 ;  /* 0x00000032063b7836 */ /* 0x000fe40000000000 */
[----:B------:R-:W-:-:S04]  /*20f0*/  IMAD.HI.U32 R48, R7, R52, RZ ;  /* 0x0000003407307227 */ /* 0x000fc800078e00ff */
[----:B------:R-:W-:Y:S01]  /*2100*/  IMAD R47, R5, R47, R54 ;  /* 0x0000002f052f7224 */ /* 0x000fe200078e0236 */
[----:B------:R-:W-:Y:S01]  /*2110*/  IABS R54, R59 ;  /* 0x0000003b00367213 */ /* 0x000fe20000000000 */
[----:B------:R-:W-:Y:S02]  /*2120*/  IMAD.MOV R48, RZ, RZ, -R48 ;  /* 0x000000ffff307224 */ /* 0x000fe400078e0a30 */
[----:B------:R-:W-:Y:S01]  /*2130*/  @!P0 IMAD.IADD R43, R43, 0x1, -R5 ;  /* 0x000000012b2b8824 */ /* 0x000fe200078e0a05 */
[C---:B------:R-:W-:Y:S01]  /*2140*/  ISETP.GT.U32.AND P0, PT, R5.reuse, R47, PT ;  /* 0x0000002f0500720c */ /* 0x040fe20003f04070 */
[----:B------:R-:W-:Y:S01]  /*2150*/  @!P3 IMAD.MOV R42, RZ, RZ, -R42 ;  /* 0x000000ffff2ab224 */ /* 0x000fe200078e0a2a */
[C---:B------:R-:W-:Y:S01]  /*2160*/  ISETP.GT.U32.AND P3, PT, R5.reuse, R46, PT ;  /* 0x0000002e0500720c */ /* 0x040fe20003f64070 */
[----:B------:R-:W-:Y:S02]  /*2170*/  IMAD R48, R5, R48, R52 ;  /* 0x0000003005307224 */ /* 0x000fe400078e0234 */
[----:B------:R-:W-:-:S04]  /*2180*/  IMAD.HI.U32 R50, R7, R54, RZ ;  /* 0x0000003607327227 */ /* 0x000fc800078e00ff */
[--C-:B------:R-:W-:Y:S01]  /*2190*/  @!P4 IMAD.IADD R44, R44, 0x1, -R5.reuse ;  /* 0x000000012c2cc824 */ /* 0x100fe200078e0a05 */
[----:B------:R-:W-:Y:S01]  /*21a0*/  ISETP.GT.U32.AND P4, PT, R5, R48, PT ;  /* 0x000000300500720c */ /* 0x000fe20003f84070 */
[C---:B------:R-:W-:Y:S02]  /*21b0*/  VIADD R60, R6.reuse, 0x30 ;  /* 0x00000030063c7836 */ /* 0x040fe40000000000 */
[----:B------:R-:W-:Y:S02]  /*21c0*/  @!P6 IMAD.IADD R45, R45, 0x1, -R5 ;  /* 0x000000012d2de824 */ /* 0x000fe400078e0a05 */
[----:B------:R-:W-:Y:S01]  /*21d0*/  IMAD.MOV R50, RZ, RZ, -R50 ;  /* 0x000000ffff327224 */ /* 0x000fe200078e0a32 */
[----:B------:R-:W-:Y:S01]  /*21e0*/  IABS R56, R60 ;  /* 0x0000003c00387213 */ /* 0x000fe20000000000 */
[----:B------:R-:W-:Y:S01]  /*21f0*/  VIADD R61, R6, 0x2e ;  /* 0x0000002e063d7836 */ /* 0x000fe20000000000 */
[C---:B------:R-:W-:Y:S01]  /*2200*/  ISETP.GT.U32.AND P6, PT, R5.reuse, R45, PT ;  /* 0x0000002d0500720c */ /* 0x040fe20003fc4070 */
[----:B------:R-:W-:-:S02]  /*2210*/  IMAD R50, R5, R50, R54 ;  /* 0x0000003205327224 */ /* 0x000fc400078e0236 */
[--C-:B------:R-:W-:Y:S01]  /*2220*/  @!P0 IMAD.IADD R47, R47, 0x1, -R5.reuse ;  /* 0x000000012f2f8824 */ /* 0x100fe200078e0a05 */
[----:B------:R-:W-:Y:S01]  /*2230*/  IABS R58, R61 ;  /* 0x0000003d003a7213 */ /* 0x000fe20000000000 */
[----:B------:R-:W-:Y:S01]  /*2240*/  @!P3 IMAD.IADD R46, R46, 0x1, -R5 ;  /* 0x000000012e2eb824 */ /* 0x000fe200078e0a05 */
[----:B------:R-:W-:Y:S01]  /*2250*/  ISETP.GT.U32.AND P3, PT, R5, R50, PT ;  /* 0x000000320500720c */ /* 0x000fe20003f64070 */
[----:B------:R-:W-:Y:S01]  /*2260*/  IMAD.HI.U32 R51, R7, R56, RZ ;  /* 0x0000003807337227 */ /* 0x000fe200078e00ff */
[----:B------:R-:W-:-:S03]  /*2270*/  ISETP.GE.AND P0, PT, R55, RZ, PT ;  /* 0x000000ff3700720c */ /* 0x000fc60003f06270 */
[----:B------:R-:W-:Y:S01]  /*2280*/  @!P1 IMAD.MOV R43, RZ, RZ, -R43 ;  /* 0x000000ffff2b9224 */ /* 0x000fe200078e0a2b */
[----:B------:R-:W-:Y:S01]  /*2290*/  ISETP.GT.U32.AND P1, PT, R5, R47, PT ;  /* 0x0000002f0500720c */ /* 0x000fe20003f24070 */
[----:B------:R-:W-:-:S04]  /*22a0*/  IMAD.HI.U32 R52, R7, R58, RZ ;  /* 0x0000003a07347227 */ /* 0x000fc800078e00ff */
[----:B------:R-:W-:Y:S01]  /*22b0*/  @!P4 IMAD.IADD R48, R48, 0x1, -R5 ;  /* 0x000000013030c824 */ /* 0x000fe200078e0a05 */
[----:B------:R-:W-:Y:S01]  /*22c0*/  ISETP.GT.U32.AND P4, PT, R5, R46, PT ;  /* 0x0000002e0500720c */ /* 0x000fe20003f84070 */
[----:B------:R-:W-:Y:S02]  /*22d0*/  IMAD.MOV R51, RZ, RZ, -R51 ;  /* 0x000000ffff337224 */ /* 0x000fe400078e0a33 */
[C---:B------:R-:W-:Y:S02]  /*22e0*/  VIADD R55, R6.reuse, 0x2c ;  /* 0x0000002c06377836 */ /* 0x040fe40000000000 */
[----:B------:R-:W-:Y:S02]  /*22f0*/  IMAD.MOV R54, RZ, RZ, -R52 ;  /* 0x000000ffff367224 */ /* 0x000fe400078e0a34 */
[----:B------:R-:W-:Y:S01]  /*2300*/  @!P6 IMAD.IADD R45, R45, 0x1, -R5 ;  /* 0x000000012d2de824 */ /* 0x000fe200078e0a05 */
[----:B------:R-:W-:Y:S01]  /*2310*/  ISETP.GE.AND P6, PT, R53, RZ, PT ;  /* 0x000000ff3500720c */ /* 0x000fe20003fc6270 */
[----:B------:R-:W-:Y:S01]  /*2320*/  IMAD R52, R5, R51, R56 ;  /* 0x0000003305347224 */ /* 0x000fe200078e0238 */
[----:B------:R-:W-:Y:S01]  /*2330*/  IABS R56, R55 ;  /* 0x0000003700387213 */ /* 0x000fe20000000000 */
[----:B------:R-:W-:-:S02]  /*2340*/  VIADD R62, R6, 0x2a ;  /* 0x0000002a063e7836 */ /* 0x000fc40000000000 */
[C---:B------:R-:W-:Y:S02]  /*2350*/  IMAD R54, R5.reuse, R54, R58 ;  /* 0x0000003605367224 */ /* 0x040fe400078e023a */
[----:B------:R-:W-:Y:S01]  /*2360*/  @!P5 IMAD.MOV R45, RZ, RZ, -R45 ;  /* 0x000000ffff2dd224 */ /* 0x000fe200078e0a2d */
[C---:B------:R-:W-:Y:S01]  /*2370*/  ISETP.GT.U32.AND P5, PT, R5.reuse, R52, PT ;  /* 0x000000340500720c */ /* 0x040fe20003fa4070 */
[----:B------:R-:W-:Y:S01]  /*2380*/  @!P3 IMAD.IADD R50, R50, 0x1, -R5 ;  /* 0x000000013232b824 */ /* 0x000fe200078e0a05 */
[----:B------:R-:W-:Y:S01]  /*2390*/  ISETP.GT.U32.AND P3, PT, R5, R48, PT ;  /* 0x000000300500720c */ /* 0x000fe20003f64070 */
[----:B------:R-:W-:Y:S01]  /*23a0*/  IMAD.HI.U32 R51, R7, R56, RZ ;  /* 0x0000003807337227 */ /* 0x000fe200078e00ff */
[----:B------:R-:W-:-:S03]  /*23b0*/  IABS R58, R62 ;  /* 0x0000003e003a7213 */ /* 0x000fc60000000000 */
[--C-:B------:R-:W-:Y:S01]  /*23c0*/  @!P1 IMAD.IADD R47, R47, 0x1, -R5.reuse ;  /* 0x000000012f2f9824 */ /* 0x100fe200078e0a05 */
[----:B------:R-:W-:Y:S01]  /*23d0*/  ISETP.GT.U32.AND P1, PT, R5, R54, PT ;  /* 0x000000360500720c */ /* 0x000fe20003f24070 */
[----:B------:R-:W-:Y:S01]  /*23e0*/  @!P4 IMAD.IADD R46, R46, 0x1, -R5 ;  /* 0x000000012e2ec824 */ /* 0x000fe200078e0a05 */
[----:B------:R-:W-:Y:S01]  /*23f0*/  ISETP.GE.AND P4, PT, R57, RZ, PT ;  /* 0x000000ff3900720c */ /* 0x000fe20003f86270 */
[----:B------:R-:W-:Y:S02]  /*2400*/  IMAD.MOV R53, RZ, RZ, -R51 ;  /* 0x000000ffff357224 */ /* 0x000fe400078e0a33 */
[----:B------:R-:W-:-:S04]  /*2410*/  IMAD.HI.U32 R51, R7, R58, RZ ;  /* 0x0000003a07337227 */ /* 0x000fc800078e00ff */
[----:B------:R-:W-:Y:S01]  /*2420*/  @!P2 IMAD.MOV R44, RZ, RZ, -R44 ;  /* 0x000000ffff2ca224 */ /* 0x000fe200078e0a2c */
[C---:B------:R-:W-:Y:S01]  /*2430*/  ISETP.GT.U32.AND P2, PT, R5.reuse, R50, PT ;  /* 0x000000320500720c */ /* 0x040fe20003f44070 */
[----:B------:R-:W-:Y:S02]  /*2440*/  IMAD R56, R5, R53, R56 ;  /* 0x0000003505387224 */ /* 0x000fe400078e0238 */
[----:B------:R-:W-:Y:S02]  /*2450*/  IMAD.MOV R51, RZ, RZ, -R51 ;  /* 0x000000ffff337224 */ /* 0x000fe400078e0a33 */
[--C-:B------:R-:W-:Y:S01]  /*2460*/  @!P5 IMAD.IADD R52, R52, 0x1, -R5.reuse ;  /* 0x000000013434d824 */ /* 0x100fe200078e0a05 */
[----:B------:R-:W-:Y:S01]  /*2470*/  ISETP.GE.AND P5, PT, R61, RZ, PT ;  /* 0x000000ff3d00720c */ /* 0x000fe20003fa6270 */
[----:B------:R-:W-:Y:S01]  /*2480*/  @!P3 IMAD.IADD R48, R48, 0x1, -R5 ;  /* 0x000000013030b824 */ /* 0x000fe200078e0a05 */
[----:B------:R-:W-:Y:S01]  /*2490*/  ISETP.GE.AND P3, PT, R59, RZ, PT ;  /* 0x000000ff3b00720c */ /* 0x000fe20003f66270 */
[----:B------:R-:W-:Y:S01]  /*24a0*/  @!P6 IMAD.MOV R46, RZ, RZ, -R46 ;  /* 0x000000ffff2ee224 */ /* 0x000fe200078e0a2e */
[C---:B------:R-:W-:Y:S01]  /*24b0*/  ISETP.GT.U32.AND P6, PT, R5.reuse, R56, PT ;  /* 0x000000380500720c */ /* 0x040fe20003fc4070 */
[----:B------:R-:W-:-:S02]  /*24c0*/  IMAD R58, R5, R51, R58 ;  /* 0x00000033053a7224 */ /* 0x000fc400078e023a */
[--C-:B------:R-:W-:Y:S01]  /*24d0*/  @!P1 IMAD.IADD R54, R54, 0x1, -R5.reuse ;  /* 0x0000000136369824 */ /* 0x100fe200078e0a05 */
[C---:B------:R-:W-:Y:S01]  /*24e0*/  ISETP.GT.U32.AND P1, PT, R5.reuse, R52, PT ;  /* 0x000000340500720c */ /* 0x040fe20003f24070 */
[----:B------:R-:W-:Y:S01]  /*24f0*/  @!P4 IMAD.MOV R48, RZ, RZ, -R48 ;  /* 0x000000ffff30c224 */ /* 0x000fe200078e0a30 */
[----:B------:R-:W-:Y:S01]  /*2500*/  ISETP.GT.U32.AND P4, PT, R5, R58, PT ;  /* 0x0000003a0500720c */ /* 0x000fe20003f84070 */
[----:B------:R-:W-:Y:S02]  /*2510*/  VIADD R57, R6, 0x28 ;  /* 0x0000002806397836 */ /* 0x000fe40000000000 */
[--C-:B------:R-:W-:Y:S01]  /*2520*/  @!P2 IMAD.IADD R50, R50, 0x1, -R5.reuse ;  /* 0x000000013232a824 */ /* 0x100fe200078e0a05 */
[----:B------:R-:W-:Y:S01]  /*2530*/  ISETP.GE.AND P2, PT, R60, RZ, PT ;  /* 0x000000ff3c00720c */ /* 0x000fe20003f46270 */
[----:B------:R-:W-:Y:S01]  /*2540*/  VIADD R53, R6, 0x26 ;  /* 0x0000002606357836 */ /* 0x000fe20000000000 */
[----:B------:R-:W-:Y:S01]  /*2550*/  IABS R60, R57 ;  /* 0x00000039003c7213 */ /* 0x000fe20000000000 */
[----:B------:R-:W-:-:S02]  /*2560*/  @!P6 IMAD.IADD R56, R56, 0x1, -R5 ;  /* 0x000000013838e824 */ /* 0x000fc400078e0a05 */
[----:B------:R-:W-:Y:S01]  /*2570*/  @!P3 IMAD.MOV R50, RZ, RZ, -R50 ;  /* 0x000000ffff32b224 */ /* 0x000fe200078e0a32 */
[----:B------:R-:W-:Y:S01]  /*2580*/  ISETP.GE.AND P3, PT, R55, RZ, PT ;  /* 0x000000ff3700720c */ /* 0x000fe20003f66270 */
[----:B------:R-:W-:Y:S01]  /*2590*/  IMAD.HI.U32 R51, R7, R60, RZ ;  /* 0x0000003c07337227 */ /* 0x000fe200078e00ff */
[----:B------:R-:W-:-:S03]  /*25a0*/  ISETP.GE.AND P6, PT, R53, RZ, PT ;  /* 0x000000ff3500720c */ /* 0x000fc60003fc6270 */
[--C-:B------:R-:W-:Y:S01]  /*25b0*/  @!P1 IMAD.IADD R52, R52, 0x1, -R5.reuse ;  /* 0x0000000134349824 */ /* 0x100fe200078e0a05 */
[----:B------:R-:W-:Y:S01]  /*25c0*/  ISETP.GE.AND P1, PT, R62, RZ, PT ;  /* 0x000000ff3e00720c */ /* 0x000fe20003f26270 */
[----:B------:R-:W-:Y:S01]  /*25d0*/  @!P4 IMAD.IADD R58, R58, 0x1, -R5 ;  /* 0x000000013a3ac824 */ /* 0x000fe200078e0a05 */
[C---:B------:R-:W-:Y:S01]  /*25e0*/  ISETP.GT.U32.AND P4, PT, R5.reuse, R56, PT ;  /* 0x000000380500720c */ /* 0x040fe20003f84070 */
[----:B------:R-:W-:Y:S01]  /*25f0*/  IMAD.MOV R51, RZ, RZ, -R51 ;  /* 0x000000ffff337224 */ /* 0x000fe200078e0a33 */
[----:B------:R-:W-:Y:S01]  /*2600*/  IABS R62, R53 ;  /* 0x00000035003e7213 */ /* 0x000fe20000000000 */
[----:B------:R-:W-:Y:S01]  /*2610*/  @!P0 IMAD.MOV R47, RZ, RZ, -R47 ;  /* 0x000000ffff2f8224 */ /* 0x000fe200078e0a2f */
[C---:B------:R-:W-:Y:S01]  /*2620*/  ISETP.GT.U32.AND P0, PT, R5.reuse, R54, PT ;  /* 0x000000360500720c */ /* 0x040fe20003f04070 */
[----:B------:R-:W-:Y:S02]  /*2630*/  IMAD R60, R5, R51, R60 ;  /* 0x00000033053c7224 */ /* 0x000fe400078e023c */
[----:B------:R-:W-:-:S04]  /*2640*/  IMAD.HI.U32 R51, R7, R62, RZ ;  /* 0x0000003e07337227 */ /* 0x000fc800078e00ff */
[----:B------:R-:W-:Y:S02]  /*2650*/  IMAD.MOV R51, RZ, RZ, -R51 ;  /* 0x000000ffff337224 */ /* 0x000fe400078e0a33 */
[--C-:B------:R-:W-:Y:S01]  /*2660*/  @!P4 IMAD.IADD R56, R56, 0x1, -R5.reuse ;  /* 0x000000013838c824 */ /* 0x100fe200078e0a05 */
[C---:B------:R-:W-:Y:S01]  /*2670*/  ISETP.GT.U32.AND P4, PT, R5.reuse, R60, PT ;  /* 0x0000003c0500720c */ /* 0x040fe20003f84070 */
[C---:B------:R-:W-:Y:S02]  /*2680*/  IMAD R62, R5.reuse, R51, R62 ;  /* 0x00000033053e7224 */ /* 0x040fe400078e023e */
[----:B------:R-:W-:Y:S02]  /*2690*/  @!P3 IMAD.MOV R56, RZ, RZ, -R56 ;  /* 0x000000ffff38b224 */ /* 0x000fe400078e0a38 */
[----:B------:R-:W-:Y:S01]  /*26a0*/  @!P2 IMAD.MOV R52, RZ, RZ, -R52 ;  /* 0x000000ffff34a224 */ /* 0x000fe200078e0a34 */
[C---:B------:R-:W-:Y:S01]  /*26b0*/  ISETP.GT.U32.AND P3, PT, R5.reuse, R62, PT ;  /* 0x0000003e0500720c */ /* 0x040fe20003f64070 */
[----:B------:R-:W-:Y:S01]  /*26c0*/  VIADD R53, R6, 0x24 ;  /* 0x0000002406357836 */ /* 0x000fe20000000000 */
[----:B------:R-:W-:Y:S01]  /*26d0*/  ISETP.GT.U32.AND P2, PT, R5, R58, PT ;  /* 0x0000003a0500720c */ /* 0x000fe20003f44070 */
[----:B------:R-:W-:Y:S01]  /*26e0*/  @!P0 IMAD.IADD R54, R54, 0x1, -R5 ;  /* 0x0000000136368824 */ /* 0x000fe200078e0a05 */
[----:B------:R-:W-:Y:S01]  /*26f0*/  ISETP.GE.AND P0, PT, R57, RZ, PT ;  /* 0x000000ff3900720c */ /* 0x000fe20003f06270 */
[C---:B------:R-:W-:Y:S01]  /*2700*/  VIADD R57, R6.reuse, 0x20 ;  /* 0x0000002006397836 */ /* 0x040fe20000000000 */
[----:B------:R-:W-:Y:S01]  /*2710*/  IABS R64, R53 ;  /* 0x0000003500407213 */ /* 0x000fe20000000000 */
[----:B------:R-:W-:-:S02]  /*2720*/  VIADD R55, R6, 0x22 ;  /* 0x0000002206377836 */ /* 0x000fc40000000000 */
[----:B------:R-:W-:Y:S01]  /*2730*/  VIADD R59, R6, 0x1e ;  /* 0x0000001e063b7836 */ /* 0x000fe20000000000 */
[----:B------:R-:W-:Y:S01]  /*2740*/  IABS R68, R57 ;  /* 0x0000003900447213 */ /* 0x000fe20000000000 */
[----:B------:R-:W-:Y:S01]  /*2750*/  IMAD.HI.U32 R51, R7, R64, RZ ;  /* 0x0000004007337227 */ /* 0x000fe200078e00ff */
[----:B------:R-:W-:Y:S02]  /*2760*/  IABS R66, R55 ;  /* 0x0000003700427213 */ /* 0x000fe40000000000 */
[----:B------:R-:W-:Y:S01]  /*2770*/  IABS R70, R59 ;  /* 0x0000003b00467213 */ /* 0x000fe20000000000 */
[--C-:B------:R-:W-:Y:S02]  /*2780*/  @!P3 IMAD.IADD R62, R62, 0x1, -R5.reuse ;  /* 0x000000013e3eb824 */ /* 0x100fe400078e0a05 */
[----:B------:R-:W-:Y:S01]  /*2790*/  @!P2 IMAD.IADD R58, R58, 0x1, -R5 ;  /* 0x000000013a3aa824 */ /* 0x000fe200078e0a05 */
[----:B------:R-:W-:Y:S01]  /*27a0*/  ISETP.GE.AND P2, PT, R55, RZ, PT ;  /* 0x000000ff3700720c */ /* 0x000fe20003f46270 */
[----:B------:R-:W-:Y:S01]  /*27b0*/  IMAD.MOV R55, RZ, RZ, -R51 ;  /* 0x000000ffff377224 */ /* 0x000fe200078e0a33 */
[----:B------:R-:W-:Y:S01]  /*27c0*/  ISETP.GT.U32.AND P3, PT, R5, R62, PT ;  /* 0x0000003e0500720c */ /* 0x000fe20003f64070 */
[----:B------:R-:W-:-:S04]  /*27d0*/  IMAD.HI.U32 R51, R7, R68, RZ ;  /* 0x0000004407337227 */ /* 0x000fc800078e00ff */
[----:B------:R-:W-:Y:S02]  /*27e0*/  IMAD R64, R5, R55, R64 ;  /* 0x0000003705407224 */ /* 0x000fe400078e0240 */
[----:B------:R-:W-:Y:S02]  /*27f0*/  IMAD.MOV R55, RZ, RZ, -R51 ;  /* 0x000000ffff377224 */ /* 0x000fe400078e0a33 */
[----:B------:R-:W-:-:S04]  /*2800*/  IMAD.HI.U32 R51, R7, R70, RZ ;  /* 0x0000004607337227 */ /* 0x000fc800078e00ff */
[----:B------:R-:W-:Y:S02]  /*2810*/  @!P4 IMAD.IADD R60, R60, 0x1, -R5 ;  /* 0x000000013c3cc824 */ /* 0x000fe400078e0a05 */
[C---:B------:R-:W-:Y:S02]  /*2820*/  IMAD R68, R5.reuse, R55, R68 ;  /* 0x0000003705447224 */ /* 0x040fe400078e0244 */
[----:B------:R-:W-:Y:S01]  /*2830*/  IMAD.MOV R51, RZ, RZ, -R51 ;  /* 0x000000ffff337224 */ /* 0x000fe200078e0a33 */
[C---:B------:R-:W-:Y:S01]  /*2840*/  ISETP.GT.U32.AND P4, PT, R5.reuse, R60, PT ;  /* 0x0000003c0500720c */ /* 0x040fe20003f84070 */
[----:B------:R-:W-:Y:S01]  /*2850*/  @!P3 IMAD.IADD R62, R62, 0x1, -R5 ;  /* 0x000000013e3eb824 */ /* 0x000fe200078e0a05 */
[C---:B------:R-:W-:Y:S01]  /*2860*/  ISETP.GT.U32.AND P3, PT, R5.reuse, R68, PT ;  /* 0x000000440500720c */ /* 0x040fe20003f64070 */
[----:B------:R-:W-:Y:S02]  /*2870*/  IMAD R70, R5, R51, R70 ;  /* 0x0000003305467224 */ /* 0x000fe400078e0246 */
[----:B------:R-:W-:-:S02]  /*2880*/  @!P6 IMAD.MOV R62, RZ, RZ, -R62 ;  /* 0x000000ffff3ee224 */ /* 0x000fc400078e0a3e */
[----:B------:R-:W-:Y:S01]  /*2890*/  @!P5 IMAD.MOV R54, RZ, RZ, -R54 ;  /* 0x000000ffff36d224 */ /* 0x000fe200078e0a36 */
[----:B------:R-:W-:Y:S01]  /*28a0*/  ISETP.GT.U32.AND P6, PT, R5, R70, PT ;  /* 0x000000460500720c */ /* 0x000fe20003fc4070 */
[----:B------:R-:W-:Y:S01]  /*28b0*/  VIADD R61, R6, 0x1a ;  /* 0x0000001a063d7836 */ /* 0x000fe20000000000 */
[----:B------:R-:W-:Y:S01]  /*28c0*/  ISETP.GE.AND P5, PT, R53, RZ, PT ;  /* 0x000000ff3500720c */ /* 0x000fe20003fa6270 */
[----:B------:R-:W-:-:S03]  /*28d0*/  IMAD.HI.U32 R53, R7, R66, RZ ;  /* 0x0000004207357227 */ /* 0x000fc600078e00ff */
[----:B------:R-:W-:Y:S01]  /*28e0*/  IABS R74, R61 ;  /* 0x0000003d004a7213 */ /* 0x000fe20000000000 */
[--C-:B------:R-:W-:Y:S01]  /*28f0*/  @!P4 IMAD.IADD R60, R60, 0x1, -R5.reuse ;  /* 0x000000013c3cc824 */ /* 0x100fe200078e0a05 */
[C---:B------:R-:W-:Y:S01]  /*2900*/  ISETP.GT.U32.AND P4, PT, R5.reuse, R64, PT ;  /* 0x000000400500720c */ /* 0x040fe20003f84070 */
[----:B------:R-:W-:Y:S02]  /*2910*/  VIADD R63, R6, 0x18 ;  /* 0x00000018063f7836 */ /* 0x000fe40000000000 */
[----:B------:R-:W-:Y:S02]  /*2920*/  @!P3 IMAD.IADD R68, R68, 0x1, -R5 ;  /* 0x000000014444b824 */ /* 0x000fe400078e0a05 */
[----:B------:R-:W-:Y:S01]  /*2930*/  IMAD.MOV R53, RZ, RZ, -R53 ;  /* 0x000000ffff357224 */ /* 0x000fe200078e0a35 */
[----:B------:R-:W-:Y:S01]  /*2940*/  IABS R76, R63 ;  /* 0x0000003f004c7213 */ /* 0x000fe20000000000 */
[----:B------:R-:W-:Y:S01]  /*2950*/  @!P6 IMAD.IADD R70, R70, 0x1, -R5 ;  /* 0x000000014646e824 */ /* 0x000fe200078e0a05 */
[C---:B------:R-:W-:Y:S01]  /*2960*/  ISETP.GT.U32.AND P3, PT, R5.reuse, R68, PT ;  /* 0x000000440500720c */ /* 0x040fe20003f64070 */
[----:B------:R-:W-:-:S02]  /*2970*/  IMAD R66, R5, R53, R66 ;  /* 0x0000003505427224 */ /* 0x000fc400078e0242 */
[----:B------:R-:W-:Y:S01]  /*2980*/  IMAD.HI.U32 R53, R7, R74, RZ ;  /* 0x0000004a07357227 */ /* 0x000fe200078e00ff */
[----:B------:R-:W-:-:S03]  /*2990*/  ISETP.GT.U32.AND P6, PT, R5, R70, PT ;  /* 0x000000460500720c */ /* 0x000fc60003fc4070 */
[----:B------:R-:W-:-:S04]  /*29a0*/  IMAD.HI.U32 R55, R7, R76, RZ ;  /* 0x0000004c07377227 */ /* 0x000fc800078e00ff */
[----:B------:R-:W-:Y:S02]  /*29b0*/  IMAD.MOV R53, RZ, RZ, -R53 ;  /* 0x000000ffff357224 */ /* 0x000fe400078e0a35 */
[----:B------:R-:W-:Y:S02]  /*29c0*/  @!P4 IMAD.IADD R64, R64, 0x1, -R5 ;  /* 0x000000014040c824 */ /* 0x000fe400078e0a05 */
[----:B------:R-:W-:Y:S01]  /*29d0*/  @!P0 IMAD.MOV R60, RZ, RZ, -R60 ;  /* 0x000000ffff3c8224 */ /* 0x000fe200078e0a3c */
[C---:B------:R-:W-:Y:S01]  /*29e0*/  ISETP.GT.U32.AND P0, PT, R5.reuse, R66, PT ;  /* 0x000000420500720c */ /* 0x040fe20003f04070 */
[----:B------:R-:W-:Y:S01]  /*29f0*/  IMAD.MOV R55, RZ, RZ, -R55 ;  /* 0x000000ffff377224 */ /* 0x000fe200078e0a37 */
[C---:B------:R-:W-:Y:S01]  /*2a00*/  ISETP.GT.U32.AND P4, PT, R5.reuse, R64, PT ;  /* 0x000000400500720c */ /* 0x040fe20003f84070 */
[C---:B------:R-:W-:Y:S02]  /*2a10*/  IMAD R74, R5.reuse, R53, R74 ;  /* 0x00000035054a7224 */ /* 0x040fe400078e024a */
[----:B------:R-:W-:-:S02]  /*2a20*/  IMAD R76, R5, R55, R76 ;  /* 0x00000037054c7224 */ /* 0x000fc400078e024c */
[--C-:B------:R-:W-:Y:S01]  /*2a30*/  @!P3 IMAD.IADD R68, R68, 0x1, -R5.reuse ;  /* 0x000000014444b824 */ /* 0x100fe200078e0a05 */
[----:B------:R-:W-:Y:S01]  /*2a40*/  ISETP.GT.U32.AND P3, PT, R5, R74, PT ;  /* 0x0000004a0500720c */ /* 0x000fe20003f64070 */
[----:B------:R-:W-:Y:S01]  /*2a50*/  @!P1 IMAD.MOV R58, RZ, RZ, -R58 ;  /* 0x000000ffff3a9224 */ /* 0x000fe200078e0a3a */
[----:B------:R-:W-:Y:S01]  /*2a60*/  ISETP.GE.AND P1, PT, R57, RZ, PT ;  /* 0x000000ff3900720c */ /* 0x000fe20003f26270 */
[--C-:B------:R-:W-:Y:S01]  /*2a70*/  @!P6 IMAD.IADD R70, R70, 0x1, -R5.reuse ;  /* 0x000000014646e824 */ /* 0x100fe200078e0a05 */
[----:B------:R-:W-:Y:S01]  /*2a80*/  ISETP.GT.U32.AND P6, PT, R5, R76, PT ;  /* 0x0000004c0500720c */ /* 0x000fe20003fc4070 */
[----:B------:R-:W-:Y:S02]  /*2a90*/  VIADD R57, R6, 0x1c ;  /* 0x0000001c06397836 */ /* 0x000fe40000000000 */
[--C-:B------:R-:W-:Y:S02]  /*2aa0*/  @!P0 IMAD.IADD R66, R66, 0x1, -R5.reuse ;  /* 0x0000000142428824 */ /* 0x100fe400078e0a05 */
[----:B------:R-:W-:Y:S01]  /*2ab0*/  VIADD R65, R6, 0x14 ;  /* 0x0000001406417836 */ /* 0x000fe20000000000 */
[----:B------:R-:W-:Y:S01]  /*2ac0*/  IABS R72, R57 ;  /* 0x0000003900487213 */ /* 0x000fe20000000000 */
[--C-:B------:R-:W-:Y:S01]  /*2ad0*/  @!P4 IMAD.IADD R64, R64, 0x1, -R5.reuse ;  /* 0x000000014040c824 */ /* 0x100fe200078e0a05 */
[----:B------:R-:W-:Y:S01]  /*2ae0*/  ISETP.GE.AND P4, PT, R59, RZ, PT ;  /* 0x000000ff3b00720c */ /* 0x000fe20003f86270 */
[----:B------:R-:W-:Y:S01]  /*2af0*/  @!P3 IMAD.IADD R74, R74, 0x1, -R5 ;  /* 0x000000014a4ab824 */ /* 0x000fe200078e0a05 */
[----:B------:R-:W-:Y:S01]  /*2b00*/  ISETP.GT.U32.AND P0, PT, R5, R66, PT ;  /* 0x000000420500720c */ /* 0x000fe20003f04070 */
[----:B------:R-:W-:Y:S01]  /*2b10*/  IMAD.HI.U32 R51, R7, R72, RZ ;  /* 0x0000004807337227 */ /* 0x000fe200078e00ff */
[----:B------:R-:W-:-:S03]  /*2b20*/  IABS R80, R65 ;  /* 0x0000004100507213 */ /* 0x000fc60000000000 */
[----:B------:R-:W-:Y:S02]  /*2b30*/  VIADD R59, R6, 0x16 ;  /* 0x00000016063b7836 */ /* 0x000fe40000000000 */
[----:B------:R-:W-:Y:S01]  /*2b40*/  @!P6 IMAD.IADD R76, R76, 0x1, -R5 ;  /* 0x000000014c4ce824 */ /* 0x000fe200078e0a05 */
[----:B------:R-:W-:Y:S01]  /*2b50*/  ISETP.GT.U32.AND P6, PT, R5, R74, PT ;  /* 0x0000004a0500720c */ /* 0x000fe20003fc4070 */
[----:B------:R-:W-:Y:S01]  /*2b60*/  IMAD.MOV R51, RZ, RZ, -R51 ;  /* 0x000000ffff337224 */ /* 0x000fe200078e0a33 */
[----:B------:R-:W-:Y:S01]  /*2b70*/  IABS R78, R59 ;  /* 0x0000003b004e7213 */ /* 0x000fe20000000000 */
[----:B------:R-:W-:-:S04]  /*2b80*/  IMAD.HI.U32 R53, R7, R80, RZ ;  /* 0x0000005007357227 */ /* 0x000fc800078e00ff */
[----:B------:R-:W-:Y:S02]  /*2b90*/  IMAD R72, R5, R51, R72 ;  /* 0x0000003305487224 */ /* 0x000fe400078e0248 */
[----:B------:R-:W-:Y:S02]  /*2ba0*/  IMAD.MOV R53, RZ, RZ, -R53 ;  /* 0x000000ffff357224 */ /* 0x000fe400078e0a35 */
[----:B------:R-:W-:Y:S02]  /*2bb0*/  VIADD R69, R6, 0x10 ;  /* 0x0000001006457836 */ /* 0x000fe40000000000 */
[----:B------:R-:W-:-:S03]  /*2bc0*/  IMAD.HI.U32 R51, R7, R78, RZ ;  /* 0x0000004e07337227 */ /* 0x000fc600078e00ff */
[----:B------:R-:W-:Y:S01]  /*2bd0*/  IABS R84, R69 ;  /* 0x0000004500547213 */ /* 0x000fe20000000000 */
[----:B------:R-:W-:Y:S01]  /*2be0*/  @!P0 IMAD.IADD R66, R66, 0x1, -R5 ;  /* 0x0000000142428824 */ /* 0x000fe200078e0a05 */
[C---:B------:R-:W-:Y:S01]  /*2bf0*/  ISETP.GT.U32.AND P0, PT, R5.reuse, R72, PT ;  /* 0x000000480500720c */ /* 0x040fe20003f04070 */
[C---:B------:R-:W-:Y:S02]  /*2c00*/  IMAD R80, R5.reuse, R53, R80 ;  /* 0x0000003505507224 */ /* 0x040fe400078e0250 */
[----:B------:R-:W-:Y:S02]  /*2c10*/  IMAD.MOV R51, RZ, RZ, -R51 ;  /* 0x000000ffff337224 */ /* 0x000fe400078e0a33 */
[----:B------:R-:W-:Y:S01]  /*2c20*/  @!P6 IMAD.IADD R74, R74, 0x1, -R5 ;  /* 0x000000014a4ae824 */ /* 0x000fe200078e0a05 */
[C---:B------:R-:W-:Y:S01]  /*2c30*/  ISETP.GT.U32.AND P6, PT, R5.reuse, R80, PT ;  /* 0x000000500500720c */ /* 0x040fe20003fc4070 */
[----:B------:R-:W-:Y:S02]  /*2c40*/  IMAD R78, R5, R51, R78 ;  /* 0x00000033054e7224 */ /* 0x000fe400078e024e */
[----:B------:R-:W-:-:S04]  /*2c50*/  IMAD.HI.U32 R51, R7, R84, RZ ;  /* 0x0000005407337227 */ /* 0x000fc800078e00ff */
[C---:B------:R-:W-:Y:S02]  /*2c60*/  VIADD R67, R6.reuse, 0x12 ;  /* 0x0000001206437836 */ /* 0x040fe40000000000 */
[----:B------:R-:W-:Y:S02]  /*2c70*/  VIADD R71, R6, 0xe ;  /* 0x0000000e06477836 */ /* 0x000fe40000000000 */
[----:B------:R-:W-:Y:S01]  /*2c80*/  IMAD.MOV R53, RZ, RZ, -R51 ;  /* 0x000000ffff357224 */ /* 0x000fe200078e0a33 */
[----:B------:R-:W-:Y:S01]  /*2c90*/  IABS R82, R67 ;  /* 0x0000004300527213 */ /* 0x000fe20000000000 */
[--C-:B------:R-:W-:Y:S01]  /*2ca0*/  @!P0 IMAD.IADD R72, R72, 0x1, -R5.reuse ;  /* 0x0000000148488824 */ /* 0x100fe200078e0a05 */
[----:B------:R-:W-:Y:S01]  /*2cb0*/  IABS R86, R71 ;  /* 0x0000004700567213 */ /* 0x000fe20000000000 */
[----:B------:R-:W-:Y:S01]  /*2cc0*/  IMAD R84, R5, R53, R84 ;  /* 0x0000003505547224 */ /* 0x000fe200078e0254 */
[----:B------:R-:W-:Y:S01]  /*2cd0*/  ISETP.GE.AND P0, PT, R57, RZ, PT ;  /* 0x000000ff3900720c */ /* 0x000fe20003f06270 */
[----:B------:R-:W-:Y:S01]  /*2ce0*/  @!P5 IMAD.MOV R64, RZ, RZ, -R64 ;  /* 0x000000ffff40d224 */ /* 0x000fe200078e0a40 */
[C---:B------:R-:W-:Y:S01]  /*2cf0*/  ISETP.GT.U32.AND P3, PT, R5.reuse, R72, PT ;  /* 0x000000480500720c */ /* 0x040fe20003f64070 */
[----:B------:R-:W-:Y:S01]  /*2d00*/  @!P6 IMAD.IADD R80, R80, 0x1, -R5 ;  /* 0x000000015050e824 */ /* 0x000fe200078e0a05 */
[----:B------:R-:W-:Y:S01]  /*2d10*/  ISETP.GT.U32.AND P5, PT, R5, R76, PT ;  /* 0x0000004c0500720c */ /* 0x000fe20003fa4070 */
[----:B------:R-:W-:Y:S01]  /*2d20*/  IMAD.HI.U32 R55, R7, R82, RZ ;  /* 0x0000005207377227 */ /* 0x000fe200078e00ff */
[----:B------:R-:W-:-:S03]  /*2d30*/  ISETP.GT.U32.AND P6, PT, R5, R84, PT ;  /* 0x000000540500720c */ /* 0x000fc60003fc4070 */
[----:B------:R-:W-:-:S04]  /*2d40*/  IMAD.HI.U32 R51, R7, R86, RZ ;  /* 0x0000005607337227 */ /* 0x000fc800078e00ff */
[----:B------:R-:W-:Y:S02]  /*2d50*/  IMAD.MOV R55, RZ, RZ, -R55 ;  /* 0x000000ffff377224 */ /* 0x000fe400078e0a37 */
[----:B------:R-:W-:Y:S02]  /*2d60*/  VIADD R73, R6, 0xc ;  /* 0x0000000c06497836 */ /* 0x000fe40000000000 */
[----:B------:R-:W-:Y:S02]  /*2d70*/  IMAD.MOV R51, RZ, RZ, -R51 ;  /* 0x000000ffff337224 */ /* 0x000fe400078e0a33 */
[C---:B------:R-:W-:Y:S01]  /*2d80*/  IMAD R82, R5.reuse, R55, R82 ;  /* 0x0000003705527224 */ /* 0x040fe200078e0252 */
[----:B------:R-:W-:Y:S01]  /*2d90*/  IABS R88, R73 ;  /* 0x0000004900587213 */ /* 0x000fe20000000000 */
[C---:B------:R-:W-:Y:S02]  /*2da0*/  IMAD R86, R5.reuse, R51, R86 ;  /* 0x0000003305567224 */ /* 0x040fe400078e0256 */
[--C-:B------:R-:W-:Y:S01]  /*2db0*/  @!P3 IMAD.IADD R72, R72, 0x1, -R5.reuse ;  /* 0x000000014848b824 */ /* 0x100fe200078e0a05 */
[C---:B------:R-:W-:Y:S01]  /*2dc0*/  ISETP.GT.U32.AND P3, PT, R5.reuse, R78, PT ;  /* 0x0000004e0500720c */ /* 0x040fe20003f64070 */
[--C-:B------:R-:W-:Y:S01]  /*2dd0*/  @!P5 IMAD.IADD R76, R76, 0x1, -R5.reuse ;  /* 0x000000014c4cd824 */ /* 0x100fe200078e0a05 */
[C---:B------:R-:W-:Y:S01]  /*2de0*/  ISETP.GT.U32.AND P5, PT, R5.reuse, R82, PT ;  /* 0x000000520500720c */ /* 0x040fe20003fa4070 */
[----:B------:R-:W-:Y:S01]  /*2df0*/  @!P6 IMAD.IADD R84, R84, 0x1, -R5 ;  /* 0x000000015454e824 */ /* 0x000fe200078e0a05 */
[----:B------:R-:W-:Y:S01]  /*2e00*/  ISETP.GT.U32.AND P6, PT, R5, R86, PT ;  /* 0x000000560500720c */ /* 0x000fe20003fc4070 */
[----:B------:R-:W-:-:S02]  /*2e10*/  VIADD R75, R6, 0xa ;  /* 0x0000000a064b7836 */ /* 0x000fc40000000000 */
[----:B------:R-:W-:-:S03]  /*2e20*/  IMAD.HI.U32 R53, R7, R88, RZ ;  /* 0x0000005807357227 */ /* 0x000fc600078e00ff */
[----:B------:R-:W-:Y:S01]  /*2e30*/  IABS R90, R75 ;  /* 0x0000004b005a7213 */ /* 0x000fe20000000000 */
[----:B------:R-:W-:Y:S02]  /*2e40*/  IMAD.MOV R53, RZ, RZ, -R53 ;  /* 0x000000ffff357224 */ /* 0x000fe400078e0a35 */
[----:B------:R-:W-:Y:S02]  /*2e50*/  VIADD R77, R6, 0x4 ;  /* 0x00000004064d7836 */ /* 0x000fe40000000000 */
[----:B------:R-:W-:Y:S02]  /*2e60*/  IMAD R88, R5, R53, R88 ;  /* 0x0000003505587224 */ /* 0x000fe400078e0258 */
[----:B------:R-:W-:Y:S01]  /*2e70*/  IMAD.HI.U32 R55, R7, R90, RZ ;  /* 0x0000005a07377227 */ /* 0x000fe200078e00ff */
[----:B------:R-:W-:-:S03]  /*2e80*/  IABS R96, R77 ;  /* 0x0000004d00607213 */ /* 0x000fc60000000000 */
[--C-:B------:R-:W-:Y:S01]  /*2e90*/  @!P3 IMAD.IADD R78, R78, 0x1, -R5.reuse ;  /* 0x000000014e4eb824 */ /* 0x100fe200078e0a05 */
[----:B------:R-:W-:Y:S01]  /*2ea0*/  ISETP.GE.AND P3, PT, R61, RZ, PT ;  /* 0x000000ff3d00720c */ /* 0x000fe20003f66270 */
[--C-:B------:R-:W-:Y:S01]  /*2eb0*/  @!P5 IMAD.IADD R82, R82, 0x1, -R5.reuse ;  /* 0x000000015252d824 */ /* 0x100fe200078e0a05 */
[----:B------:R-:W-:Y:S01]  /*2ec0*/  ISETP.GE.AND P5, PT, R63, RZ, PT ;  /* 0x000000ff3f00720c */ /* 0x000fe20003fa6270 */
[----:B------:R-:W-:Y:S01]  /*2ed0*/  @!P6 IMAD.IADD R86, R86, 0x1, -R5 ;  /* 0x000000015656e824 */ /* 0x000fe200078e0a05 */
[----:B------:R-:W-:Y:S01]  /*2ee0*/  ISETP.GT.U32.AND P6, PT, R5, R88, PT ;  /* 0x000000580500720c */ /* 0x000fe20003fc4070 */
[----:B------:R-:W-:Y:S02]  /*2ef0*/  IMAD.MOV R55, RZ, RZ, -R55 ;  /* 0x000000ffff377224 */ /* 0x000fe400078e0a37 */
[C---:B------:R-:W-:Y:S02]  /*2f00*/  VIADD R61, R6.reuse, 0x8 ;  /* 0x00000008063d7836 */ /* 0x040fe40000000000 */
[----:B------:R-:W-:-:S02]  /*2f10*/  VIADD R63, R6, 0x6 ;  /* 0x00000006063f7836 */ /* 0x000fc40000000000 */
[----:B------:R-:W-:Y:S01]  /*2f20*/  @!P4 IMAD.MOV R70, RZ, RZ, -R70 ;  /* 0x000000ffff46c224 */ /* 0x000fe200078e0a46 */
[C---:B------:R-:W-:Y:S01]  /*2f30*/  ISETP.GT.U32.AND P4, PT, R5.reuse, R82, PT ;  /* 0x000000520500720c */ /* 0x040fe20003f84070 */
[----:B------:R-:W-:Y:S01]  /*2f40*/  IMAD R90, R5, R55, R90 ;  /* 0x00000037055a7224 */ /* 0x000fe200078e025a */
[----:B------:R-:W-:Y:S01]  /*2f50*/  IABS R92, R61 ;  /* 0x0000003d005c7213 */ /* 0x000fe20000000000 */
[----:B------:R-:W-:Y:S01]  /*2f60*/  VIADD R79, R6, 0x2 ;  /* 0x00000002064f7836 */ /* 0x000fe20000000000 */
[----:B------:R-:W-:Y:S01]  /*2f70*/  IABS R94, R63 ;  /* 0x0000003f005e7213 */ /* 0x000fe20000000000 */
[----:B------:R-:W-:-:S03]  /*2f80*/  IMAD.HI.U32 R55, R7, R96, RZ ;  /* 0x0000006007377227 */ /* 0x000fc600078e00ff */
[----:B------:R-:W-:Y:S01]  /*2f90*/  IABS R98, R79 ;  /* 0x0000004f00627213 */ /* 0x000fe20000000000 */
[----:B------:R-:W-:Y:S01]  /*2fa0*/  @!P2 IMAD.MOV R66, RZ, RZ, -R66 ;  /* 0x000000ffff42a224 */ /* 0x000fe200078e0a42 */
[C---:B------:R-:W-:Y:S01]  /*2fb0*/  ISETP.GT.U32.AND P2, PT, R5.reuse, R78, PT ;  /* 0x0000004e0500720c */ /* 0x040fe20003f44070 */
[----:B------:R-:W-:Y:S01]  /*2fc0*/  @!P1 IMAD.MOV R68, RZ, RZ, -R68 ;  /* 0x000000ffff449224 */ /* 0x000fe200078e0a44 */
[----:B------:R-:W-:Y:S01]  /*2fd0*/  ISETP.GT.U32.AND P1, PT, R5, R80, PT ;  /* 0x000000500500720c */ /* 0x000fe20003f24070 */
[----:B------:R-:W-:Y:S02]  /*2fe0*/  IMAD.MOV R55, RZ, RZ, -R55 ;  /* 0x000000ffff377224 */ /* 0x000fe400078e0a37 */
[----:B------:R-:W-:-:S04]  /*2ff0*/  IMAD.HI.U32 R51, R7, R92, RZ ;  /* 0x0000005c07337227 */ /* 0x000fc800078e00ff */
[----:B------:R-:W-:-:S04]  /*3000*/  IMAD.HI.U32 R53, R7, R94, RZ ;  /* 0x0000005e07357227 */ /* 0x000fc800078e00ff */
[C---:B------:R-:W-:Y:S02]  /*3010*/  IMAD R96, R5.reuse, R55, R96 ;  /* 0x0000003705607224 */ /* 0x040fe400078e0260 */
[----:B------:R-:W-:Y:S01]  /*3020*/  @!P6 IMAD.IADD R88, R88, 0x1, -R5 ;  /* 0x000000015858e824 */ /* 0x000fe200078e0a05 */
[----:B------:R-:W-:Y:S01]  /*3030*/  ISETP.GT.U32.AND P6, PT, R5, R86, PT ;  /* 0x000000560500720c */ /* 0x000fe20003fc4070 */
[----:B------:R-:W-:-:S04]  /*3040*/  IMAD.HI.U32 R57, R7, R98, RZ ;  /* 0x0000006207397227 */ /* 0x000fc800078e00ff */
[----:B------:R-:W-:Y:S02]  /*3050*/  IMAD.MOV R51, RZ, RZ, -R51 ;  /* 0x000000ffff337224 */ /* 0x000fe400078e0a33 */
[----:B------:R-:W-:Y:S02]  /*3060*/  IMAD.MOV R53, RZ, RZ, -R53 ;  /* 0x000000ffff357224 */ /* 0x000fe400078e0a35 */
[----:B------:R-:W-:-:S04]  /*3070*/  IMAD.HI.U32 R7, R7, R100, RZ ;  /* 0x0000006407077227 */ /* 0x000fc800078e00ff */
[----:B------:R-:W-:Y:S01]  /*3080*/  @!P0 IMAD.MOV R72, RZ, RZ, -R72 ;  /* 0x000000ffff488224 */ /* 0x000fe200078e0a48 */
[C---:B------:R-:W-:Y:S01]  /*3090*/  ISETP.GT.U32.AND P0, PT, R5.reuse, R84, PT ;  /* 0x000000540500720c */ /* 0x040fe20003f04070 */
[----:B------:R-:W-:Y:S01]  /*30a0*/  @!P5 IMAD.MOV R76, RZ, RZ, -R76 ;  /* 0x000000ffff4cd224 */ /* 0x000fe200078e0a4c */
[C---:B------:R-:W-:Y:S01]  /*30b0*/  ISETP.GT.U32.AND P5, PT, R5.reuse, R90, PT ;  /* 0x0000005a0500720c */ /* 0x040fe20003fa4070 */
[----:B------:R-:W-:Y:S01]  /*30c0*/  @!P4 IMAD.IADD R82, R82, 0x1, -R5 ;  /* 0x000000015252c824 */ /* 0x000fe200078e0a05 */
[C---:B------:R-:W-:Y:S01]  /*30d0*/  ISETP.GT.U32.AND P4, PT, R5.reuse, R96, PT ;  /* 0x000000600500720c */ /* 0x040fe20003f84070 */
[C---:B------:R-:W-:Y:S02]  /*30e0*/  IMAD R92, R5.reuse, R51, R92 ;  /* 0x00000033055c7224 */ /* 0x040fe400078e025c */
[----:B------:R-:W-:Y:S02]  /*30f0*/  IMAD R94, R5, R53, R94 ;  /* 0x00000035055e7224 */ /* 0x000fe400078e025e */
[----:B------:R-:W-:-:S02]  /*3100*/  IMAD.MOV R7, RZ, RZ, -R7 ;  /* 0x000000ffff077224 */ /* 0x000fc400078e0a07 */
[----:B------:R-:W-:Y:S02]  /*3110*/  IMAD.MOV R57, RZ, RZ, -R57 ;  /* 0x000000ffff397224 */ /* 0x000fe400078e0a39 */
[--C-:B------:R-:W-:Y:S01]  /*3120*/  @!P2 IMAD.IADD R78, R78, 0x1, -R5.reuse ;  /* 0x000000014e4ea824 */ /* 0x100fe200078e0a05 */
[C---:B------:R-:W-:Y:S01]  /*3130*/  ISETP.GT.U32.AND P2, PT, R5.reuse, R92, PT ;  /* 0x0000005c0500720c */ /* 0x040fe20003f44070 */
[--C-:B------:R-:W-:Y:S01]  /*3140*/  @!P1 IMAD.IADD R80, R80, 0x1, -R5.reuse ;  /* 0x0000000150509824 */ /* 0x100fe200078e0a05 */
[C---:B------:R-:W-:Y:S01]  /*3150*/  ISETP.GT.U32.AND P1, PT, R5.reuse, R94, PT ;  /* 0x0000005e0500720c */ /* 0x040fe20003f24070 */
[C---:B------:R-:W-:Y:S02]  /*3160*/  IMAD R100, R5.reuse, R7, R100 ;  /* 0x0000000705647224 */ /* 0x040fe400078e0264 */
[C---:B------:R-:W-:Y:S02]  /*3170*/  IMAD R98, R5.reuse, R57, R98 ;  /* 0x0000003905627224 */ /* 0x040fe400078e0262 */
[----:B------:R-:W-:Y:S01]  /*3180*/  @!P3 IMAD.MOV R74, RZ, RZ, -R74 ;  /* 0x000000ffff4ab224 */ /* 0x000fe200078e0a4a */
[C---:B------:R-:W-:Y:S01]  /*3190*/  ISETP.GT.U32.AND P3, PT, R5.reuse, R88, PT ;  /* 0x000000580500720c */ /* 0x040fe20003f64070 */
[--C-:B------:R-:W-:Y:S01]  /*31a0*/  @!P6 IMAD.IADD R86, R86, 0x1, -R5.reuse ;  /* 0x000000015656e824 */ /* 0x100fe200078e0a05 */
[C---:B------:R-:W-:Y:S01]  /*31b0*/  ISETP.GT.U32.AND P6, PT, R5.reuse, R100, PT ;  /* 0x000000640500720c */ /* 0x040fe20003fc4070 */
[--C-:B------:R-:W-:Y:S01]  /*31c0*/  @!P0 IMAD.IADD R84, R84, 0x1, -R5.reuse ;  /* 0x0000000154548824 */ /* 0x100fe200078e0a05 */
[----:B------:R-:W-:Y:S01]  /*31d0*/  ISETP.GT.U32.AND P0, PT, R5, R98, PT ;  /* 0x000000620500720c */ /* 0x000fe20003f04070 */
[--C-:B------:R-:W-:Y:S01]  /*31e0*/  @!P5 IMAD.IADD R90, R90, 0x1, -R5.reuse ;  /* 0x000000015a5ad824 */ /* 0x100fe200078e0a05 */
[----:B------:R-:W-:Y:S01]  /*31f0*/  ISETP.GE.AND P5, PT, R65, RZ, PT ;  /* 0x000000ff4100720c */ /* 0x000fe20003fa6270 */
        /* <DEDUP_REMOVED lines=8> */
[----:B------:R-:W-:-:S02]  /*3280*/  @!P6 IMAD.IADD R100, R100, 0x1, -R5 ;  /* 0x000000016464e824 */ /* 0x000fc400078e0a05 */
[--C-:B------:R-:W-:Y:S01]  /*3290*/  @!P0 IMAD.IADD R98, R98, 0x1, -R5.reuse ;  /* 0x0000000162628824 */ /* 0x100fe200078e0a05 */
[----:B------:R-:W-:Y:S01]  /*32a0*/  ISETP.GE.AND P0, PT, R73, RZ, PT ;  /* 0x000000ff4900720c */ /* 0x000fe20003f06270 */
[----:B------:R-:W-:Y:S01]  /*32b0*/  @!P5 IMAD.MOV R80, RZ, RZ, -R80 ;  /* 0x000000ffff50d224 */ /* 0x000fe200078e0a50 */
[C---:B------:R-:W-:Y:S01]  /*32c0*/  ISETP.GT.U32.AND P5, PT, R5.reuse, R92, PT ;  /* 0x0000005c0500720c */ /* 0x040fe20003fa4070 */
[----:B------:R-:W-:Y:S01]  /*32d0*/  @!P4 IMAD.MOV R86, RZ, RZ, -R86 ;  /* 0x000000ffff56c224 */ /* 0x000fe200078e0a56 */
[C---:B------:R-:W-:Y:S01]  /*32e0*/  ISETP.GT.U32.AND P4, PT, R5.reuse, R100, PT ;  /* 0x000000640500720c */ /* 0x040fe20003f84070 */
[----:B------:R-:W-:Y:S01]  /*32f0*/  @!P2 IMAD.MOV R82, RZ, RZ, -R82 ;  /* 0x000000ffff52a224 */ /* 0x000fe200078e0a52 */
[C---:B------:R-:W-:Y:S01]  /*3300*/  ISETP.GT.U32.AND P2, PT, R5.reuse, R94, PT ;  /* 0x0000005e0500720c */ /* 0x040fe20003f44070 */
[----:B------:R-:W-:Y:S01]  /*3310*/  @!P1 IMAD.MOV R84, RZ, RZ, -R84 ;  /* 0x000000ffff549224 */ /* 0x000fe200078e0a54 */
[C---:B------:R-:W-:Y:S01]  /*3320*/  ISETP.GT.U32.AND P1, PT, R5.reuse, R96, PT ;  /* 0x000000600500720c */ /* 0x040fe20003f24070 */
[----:B------:R-:W-:Y:S01]  /*3330*/  @!P3 IMAD.MOV R78, RZ, RZ, -R78 ;  /* 0x000000ffff4eb224 */ /* 0x000fe200078e0a4e */
[----:B------:R-:W-:Y:S01]  /*3340*/  ISETP.GT.U32.AND P3, PT, R5, R90, PT ;  /* 0x0000005a0500720c */ /* 0x000fe20003f64070 */
[----:B------:R-:W-:Y:S01]  /*3350*/  IMAD R3, R3, UR34, RZ ;  /* 0x0000002203037c24 */ /* 0x000fe2000f8e02ff */
[----:B------:R-:W-:Y:S01]  /*3360*/  ISETP.GT.U32.AND P6, PT, R5, R98, PT ;  /* 0x000000620500720c */ /* 0x000fe20003fc4070 */
[----:B------:R-:W-:Y:S01]  /*3370*/  @!P0 IMAD.MOV R88, RZ, RZ, -R88 ;  /* 0x000000ffff588224 */ /* 0x000fe200078e0a58 */
[----:B------:R-:W-:Y:S01]  /*3380*/  ISETP.GE.AND P0, PT, R6, RZ, PT ;  /* 0x000000ff0600720c */ /* 0x000fe20003f06270 */
[--C-:B------:R-:W-:Y:S01]  /*3390*/  @!P5 IMAD.IADD R92, R92, 0x1, -R5.reuse ;  /* 0x000000015c5cd824 */ /* 0x100fe200078e0a05 */
[----:B------:R-:W-:Y:S01]  /*33a0*/  ISETP.GE.AND P5, PT, R61, RZ, PT ;  /* 0x000000ff3d00720c */ /* 0x000fe20003fa6270 */
[--C-:B------:R-:W-:Y:S01]  /*33b0*/  @!P4 IMAD.IADD R100, R100, 0x1, -R5.reuse ;  /* 0x000000016464c824 */ /* 0x100fe200078e0a05 */
[----:B------:R-:W-:Y:S01]  /*33c0*/  ISETP.NE.AND P4, PT, R49, RZ, PT ;  /* 0x000000ff3100720c */ /* 0x000fe20003f85270 */
[--C-:B------:R-:W-:Y:S01]  /*33d0*/  @!P2 IMAD.IADD R94, R94, 0x1, -R5.reuse ;  /* 0x000000015e5ea824 */ /* 0x100fe200078e0a05 */
[----:B------:R-:W-:Y:S01]  /*33e0*/  LOP3.LUT R6, RZ, R49, RZ, 0x33, !PT ;  /* 0x00000031ff067212 */ /* 0x000fe200078e33ff */
[--C-:B------:R-:W-:Y:S01]  /*33f0*/  @!P1 IMAD.IADD R96, R96, 0x1, -R5.reuse ;  /* 0x0000000160609824 */ /* 0x100fe200078e0a05 */
[----:B------:R-:W-:Y:S01]  /*3400*/  ISETP.GE.AND P2, PT, R63, RZ, PT ;  /* 0x000000ff3f00720c */ /* 0x000fe20003f46270 */
[--C-:B------:R-:W-:Y:S01]  /*3410*/  @!P3 IMAD.IADD R90, R90, 0x1, -R5.reuse ;  /* 0x000000015a5ab824 */ /* 0x100fe200078e0a05 */
[----:B------:R-:W-:Y:S01]  /*3420*/  SEL R48, R6, R48, !P4 ;  /* 0x0000003006307207 */ /* 0x000fe20006000000 */
[----:B------:R-:W-:Y:S01]  /*3430*/  @!P6 IMAD.IADD R98, R98, 0x1, -R5 ;  /* 0x000000016262e824 */ /* 0x000fe200078e0a05 */
[----:B------:R-:W-:Y:S01]  /*3440*/  ISETP.GE.AND P1, PT, R77, RZ, PT ;  /* 0x000000ff4d00720c */ /* 0x000fe20003f26270 */
[----:B------:R-:W-:Y:S01]  /*3450*/  @!P0 IMAD.MOV R100, RZ, RZ, -R100 ;  /* 0x000000ffff648224 */ /* 0x000fe200078e0a64 */
[----:B------:R-:W-:Y:S01]  /*3460*/  ISETP.GE.AND P3, PT, R75, RZ, PT ;  /* 0x000000ff4b00720c */ /* 0x000fe20003f66270 */
[----:B------:R-:W-:Y:S01]  /*3470*/  IMAD R48, R48, UR35, RZ ;  /* 0x0000002330307c24 */ /* 0x000fe2000f8e02ff */
[----:B------:R-:W-:Y:S01]  /*3480*/  ISETP.GE.AND P6, PT, R79, RZ, PT ;  /* 0x000000ff4f00720c */ /* 0x000fe20003fc6270 */
[----:B------:R-:W-:Y:S01]  /*3490*/  @!P5 IMAD.MOV R92, RZ, RZ, -R92 ;  /* 0x000000ffff5cd224 */ /* 0x000fe200078e0a5c */
[----:B------:R-:W-:-:S02]  /*34a0*/  SEL R54, R6, R54, !P4 ;  /* 0x0000003606367207 */ /* 0x000fc40006000000 */
[C---:B------:R-:W-:Y:S01]  /*34b0*/  SEL R56, R6.reuse, R56, !P4 ;  /* 0x0000003806387207 */ /* 0x040fe20006000000 */
[----:B------:R-:W-:Y:S01]  /*34c0*/  @!P2 IMAD.MOV R94, RZ, RZ, -R94 ;  /* 0x000000ffff5ea224 */ /* 0x000fe200078e0a5e */
[----:B------:R-:W-:Y:S01]  /*34d0*/  SEL R50, R6, R50, !P4 ;  /* 0x0000003206327207 */ /* 0x000fe20006000000 */
[----:B------:R-:W-:Y:S01]  /*34e0*/  IMAD R54, R54, UR35, RZ ;  /* 0x0000002336367c24 */ /* 0x000fe2000f8e02ff */
[----:B------:R-:W-:Y:S01]  /*34f0*/  SEL R52, R6, R52, !P4 ;  /* 0x0000003406347207 */ /* 0x000fe20006000000 */
[----:B------:R-:W-:Y:S01]  /*3500*/  IMAD R56, R56, UR35, RZ ;  /* 0x0000002338387c24 */ /* 0x000fe2000f8e02ff */
[----:B------:R-:W-:Y:S01]  /*3510*/  IADD3 R5, P5, R48, UR32, RZ ;  /* 0x0000002030057c10 */ /* 0x000fe2000ffbe0ff */
[----:B------:R-:W-:Y:S01]  /*3520*/  @!P1 IMAD.MOV R96, RZ, RZ, -R96 ;  /* 0x000000ffff609224 */ /* 0x000fe200078e0a60 */
[----:B------:R-:W-:Y:S01]  /*3530*/  SEL R58, R6, R58, !P4 ;  /* 0x0000003a063a7207 */ /* 0x000fe20006000000 */
[----:B------:R-:W-:Y:S01]  /*3540*/  IMAD R50, R50, UR35, RZ ;  /* 0x0000002332327c24 */ /* 0x000fe2000f8e02ff */
[----:B------:R-:W-:Y:S01]  /*3550*/  R2UR UR6, R5 ;  /* 0x00000000050672ca */ /* 0x000fe200000e0000 */
[----:B------:R-:W-:Y:S01]  /*3560*/  IMAD R52, R52, UR35, RZ ;  /* 0x0000002334347c24 */ /* 0x000fe2000f8e02ff */
[C---:B------:R-:W-:Y:S01]  /*3570*/  SEL R60, R6.reuse, R60, !P4 ;  /* 0x0000003c063c7207 */ /* 0x040fe20006000000 */
[----:B------:R-:W-:Y:S01]  /*3580*/  @!P3 IMAD.MOV R90, RZ, RZ, -R90 ;  /* 0x000000ffff5ab224 */ /* 0x000fe200078e0a5a */
[----:B------:R-:W-:Y:S01]  /*3590*/  SEL R62, R6, R62, !P4 ;  /* 0x0000003e063e7207 */ /* 0x000fe20006000000 */
[----:B------:R-:W-:Y:S01]  /*35a0*/  @!P6 IMAD.MOV R98, RZ, RZ, -R98 ;  /* 0x000000ffff62e224 */ /* 0x000fe200078e0a62 */
[----:B------:R-:W-:Y:S01]  /*35b0*/  IADD3 R7, P1, R54, UR32, RZ ;  /* 0x0000002036077c10 */ /* 0x000fe2000ff3e0ff */
[----:B------:R-:W-:Y:S01]  /*35c0*/  IMAD R58, R58, UR35, RZ ;  /* 0x000000233a3a7c24 */ /* 0x000fe2000f8e02ff */
[----:B------:R-:W-:-:S02]  /*35d0*/  IADD3 R5, P2, R56, UR32, RZ ;  /* 0x0000002038057c10 */ /* 0x000fc4000ff5e0ff */
[----:B------:R-:W-:Y:S01]  /*35e0*/  R2UR UR9, R7 ;  /* 0x00000000070972ca */ /* 0x000fe200000e0000 */
[----:B------:R-:W-:Y:S01]  /*35f0*/  IMAD R7, R62, UR35, RZ ;  /* 0x000000233e077c24 */ /* 0x000fe2000f8e02ff */
[----:B------:R-:W-:Y:S01]  /*3600*/  R2UR UR10, R5 ;  /* 0x00000000050a72ca */ /* 0x000fe200000e0000 */
[----:B------:R-:W-:Y:S01]  /*3610*/  IMAD R5, R60, UR35, RZ ;  /* 0x000000233c057c24 */ /* 0x000fe2000f8e02ff */
[C---:B------:R-:W-:Y:S02]  /*3620*/  SEL R66, R6.reuse, R66, !P4 ;  /* 0x0000004206427207 */ /* 0x040fe40006000000 */
[C---:B------:R-:W-:Y:S02]  /*3630*/  SEL R68, R6.reuse, R68, !P4 ;  /* 0x0000004406447207 */ /* 0x040fe40006000000 */
[----:B------:R-:W-:Y:S01]  /*3640*/  SEL R70, R6, R70, !P4 ;  /* 0x0000004606467207 */ /* 0x000fe20006000000 */
[----:B------:R-:W-:Y:S01]  /*3650*/  IMAD R66, R66, UR35, RZ ;  /* 0x0000002342427c24 */ /* 0x000fe2000f8e02ff */
[----:B------:R-:W-:Y:S01]  /*3660*/  IADD3 R51, P6, R50, UR32, RZ ;  /* 0x0000002032337c10 */ /* 0x000fe2000ffde0ff */
[----:B------:R-:W-:Y:S01]  /*3670*/  IMAD R68, R68, UR35, RZ ;  /* 0x0000002344447c24 */ /* 0x000fe2000f8e02ff */
[----:B------:R-:W-:Y:S01]  /*3680*/  IADD3 R49, P0, R52, UR32, RZ ;  /* 0x0000002034317c10 */ /* 0x000fe2000ff1e0ff */
[----:B------:R-:W-:Y:S01]  /*3690*/  IMAD R70, R70, UR35, RZ ;  /* 0x0000002346467c24 */ /* 0x000fe2000f8e02ff */
[----:B------:R-:W-:-:S02]  /*36a0*/  SHF.R.S32.HI R63, RZ, 0x1f, R48 ;  /* 0x0000001fff3f7819 */ /* 0x000fc40000011430 */
[C---:B------:R-:W-:Y:S02]  /*36b0*/  SEL R8, R6.reuse, R8, !P4 ;  /* 0x0000000806087207 */ /* 0x040fe40006000000 */
[C---:B------:R-:W-:Y:S02]  /*36c0*/  SEL R10, R6.reuse, R10, !P4 ;  /* 0x0000000a060a7207 */ /* 0x040fe40006000000 */
[----:B------:R-:W-:Y:S01]  /*36d0*/  SEL R11, R6, R11, !P4 ;  /* 0x0000000b060b7207 */ /* 0x000fe20006000000 */
[----:B------:R-:W-:Y:S01]  /*36e0*/  IMAD R8, R8, UR35, RZ ;  /* 0x0000002308087c24 */ /* 0x000fe2000f8e02ff */
[----:B------:R-:W-:Y:S01]  /*36f0*/  SEL R9, R6, R9, !P4 ;  /* 0x0000000906097207 */ /* 0x000fe20006000000 */
[----:B------:R-:W-:Y:S01]  /*3700*/  IMAD R10, R10, UR35, RZ ;  /* 0x000000230a0a7c24 */ /* 0x000fe2000f8e02ff */
[C---:B------:R-:W-:Y:S01]  /*3710*/  SEL R12, R6.reuse, R12, !P4 ;  /* 0x0000000c060c7207 */ /* 0x040fe20006000000 */
[----:B------:R-:W-:Y:S01]  /*3720*/  IMAD R11, R11, UR35, RZ ;  /* 0x000000230b0b7c24 */ /* 0x000fe2000f8e02ff */
[C---:B------:R-:W-:Y:S01]  /*3730*/  SEL R13, R6.reuse, R13, !P4 ;  /* 0x0000000d060d7207 */ /* 0x040fe20006000000 */
[----:B------:R-:W-:Y:S01]  /*3740*/  IMAD R9, R9, UR35, RZ ;  /* 0x0000002309097c24 */ /* 0x000fe2000f8e02ff */
[----:B------:R-:W-:Y:S01]  /*3750*/  SEL R14, R6, R14, !P4 ;  /* 0x0000000e060e7207 */ /* 0x000fe20006000000 */
        /* <DEDUP_REMOVED lines=47> */
[C---:B------:R-:W-:Y:S01]  /*3a50*/  SEL R41, R6.reuse, R41, !P4 ;  /* 0x0000002906297207 */ /* 0x040fe20006000000 */
[----:B------:R-:W-:Y:S01]  /*3a60*/  IMAD R87, R37, UR35, RZ ;  /* 0x0000002325577c24 */ /* 0x000fe2000f8e02ff */
[C---:B------:R-:W-:Y:S01]  /*3a70*/  SEL R42, R6.reuse, R42, !P4 ;  /* 0x0000002a062a7207 */ /* 0x040fe20006000000 */
[----:B------:R-:W-:Y:S01]  /*3a80*/  IMAD R89, R39, UR35, RZ ;  /* 0x0000002327597c24 */ /* 0x000fe2000f8e02ff */
[C---:B------:R-:W-:Y:S01]  /*3a90*/  SEL R43, R6.reuse, R43, !P4 ;  /* 0x0000002b062b7207 */ /* 0x040fe20006000000 */
[----:B------:R-:W-:Y:S01]  /*3aa0*/  IMAD R91, R41, UR35, RZ ;  /* 0x00000023295b7c24 */ /* 0x000fe2000f8e02ff */
[----:B------:R-:W-:Y:S01]  /*3ab0*/  SEL R44, R6, R44, !P4 ;  /* 0x0000002c062c7207 */ /* 0x000fe20006000000 */
[----:B------:R-:W-:Y:S01]  /*3ac0*/  IMAD R93, R42, UR35, RZ ;  /* 0x000000232a5d7c24 */ /* 0x000fe2000f8e02ff */
[----:B------:R-:W-:-:S02]  /*3ad0*/  SEL R45, R6, R45, !P4 ;  /* 0x0000002d062d7207 */ /* 0x000fc40006000000 */
        /* <DEDUP_REMOVED lines=36> */
[----:B------:R-:W-:Y:S01]  /*3d20*/  R2UR UR7, R51 ;  /* 0x00000000330772ca */ /* 0x000fe200000e0000 */
[----:B------:R-:W-:Y:S01]  /*3d30*/  IMAD R114, R98, UR35, RZ ;  /* 0x0000002362727c24 */ /* 0x000fe2000f8e02ff */
[----:B------:R-:W-:Y:S01]  /*3d40*/  R2UR UR8, R49 ;  /* 0x00000000310872ca */ /* 0x000fe200000e0000 */
[----:B------:R-:W-:Y:S01]  /*3d50*/  IMAD R6, R6, UR35, RZ ;  /* 0x0000002306067c24 */ /* 0x000fe2000f8e02ff */
[----:B------:R-:W-:-:S02]  /*3d60*/  SHF.R.S32.HI R62, RZ, 0x1f, R50 ;  /* 0x0000001fff3e7819 */ /* 0x000fc40000011432 */
[----:B------:R-:W-:Y:S02]  /*3d70*/  IADD3.X R63, R63, UR33, RZ, P5, !PT ;  /* 0x000000213f3f7c10 */ /* 0x000fe4000affe4ff */
[----:B------:R-:W-:Y:S02]  /*3d80*/  IADD3 R51, P3, R58, UR32, RZ ;  /* 0x000000203a337c10 */ /* 0x000fe4000ff7e0ff */
[----:B------:R-:W-:Y:S02]  /*3d90*/  IADD3 R50, P4, R5, UR32, RZ ;  /* 0x0000002005327c10 */ /* 0x000fe4000ff9e0ff */
[----:B------:R-:W-:Y:S02]  /*3da0*/  IADD3 R49, P5, R7, UR32, RZ ;  /* 0x0000002007317c10 */ /* 0x000fe4000ffbe0ff */
[----:B------:R-:W-:Y:S02]  /*3db0*/  SHF.R.S32.HI R61, RZ, 0x1f, R52 ;  /* 0x0000001fff3d7819 */ /* 0x000fe40000011434 */
[----:B------:R-:W-:-:S02]  /*3dc0*/  SHF.R.S32.HI R60, RZ, 0x1f, R54 ;  /* 0x0000001fff3c7819 */ /* 0x000fc40000011436 */
[----:B------:R-:W-:Y:S02]  /*3dd0*/  SHF.R.S32.HI R59, RZ, 0x1f, R56 ;  /* 0x0000001fff3b7819 */ /* 0x000fe40000011438 */
[----:B------:R-:W-:Y:S02]  /*3de0*/  R2UR UR11, R51 ;  /* 0x00000000330b72ca */ /* 0x000fe400000e0000 */
[----:B------:R-:W-:Y:S02]  /*3df0*/  R2UR UR12, R50 ;  /* 0x00000000320c72ca */ /* 0x000fe400000e0000 */
[----:B------:R-:W-:Y:S02]  /*3e00*/  R2UR UR13, R49 ;  /* 0x00000000310d72ca */ /* 0x000fe400000e0000 */
[----:B------:R-:W-:Y:S02]  /*3e10*/  IADD3.X R61, R61, UR33, RZ, P0, !PT ;  /* 0x000000213d3d7c10 */ /* 0x000fe400087fe4ff */
[----:B------:R-:W-:-:S02]  /*3e20*/  IADD3.X R60, R60, UR33, RZ, P1, !PT ;  /* 0x000000213c3c7c10 */ /* 0x000fc40008ffe4ff */
[----:B------:R-:W-:Y:S02]  /*3e30*/  IADD3.X R59, R59, UR33, RZ, P2, !PT ;  /* 0x000000213b3b7c10 */ /* 0x000fe400097fe4ff */
[----:B------:R-:W-:Y:S02]  /*3e40*/  IADD3 R51, P0, R66, UR32, RZ ;  /* 0x0000002042337c10 */ /* 0x000fe4000ff1e0ff */
[----:B------:R-:W-:Y:S02]  /*3e50*/  IADD3 R50, P1, R68, UR32, RZ ;  /* 0x0000002044327c10 */ /* 0x000fe4000ff3e0ff */
[----:B------:R-:W-:Y:S02]  /*3e60*/  IADD3 R49, P2, R70, UR32, RZ ;  /* 0x0000002046317c10 */ /* 0x000fe4000ff5e0ff */
[----:B------:R-:W-:Y:S02]  /*3e70*/  SHF.R.S32.HI R57, RZ, 0x1f, R5 ;  /* 0x0000001fff397819 */ /* 0x000fe40000011405 */
[----:B------:R-:W-:-:S02]  /*3e80*/  SHF.R.S32.HI R54, RZ, 0x1f, R66 ;  /* 0x0000001fff367819 */ /* 0x000fc40000011442 */
[----:B------:R-:W-:Y:S02]  /*3e90*/  R2UR UR16, R50 ;  /* 0x00000000321072ca */ /* 0x000fe400000e0000 */
[----:B------:R-:W-:Y:S02]  /*3ea0*/  R2UR UR17, R49 ;  /* 0x00000000311172ca */ /* 0x000fe400000e0000 */
[----:B------:R-:W-:Y:S02]  /*3eb0*/  IADD3.X R57, R57, UR33, RZ, P4, !PT ;  /* 0x0000002139397c10 */ /* 0x000fe4000a7fe4ff */
[----:B------:R-:W-:Y:S02]  /*3ec0*/  IADD3.X R54, R54, UR33, RZ, P0, !PT ;  /* 0x0000002136367c10 */ /* 0x000fe400087fe4ff */
[----:B------:R-:W-:Y:S02]  /*3ed0*/  IADD3 R49, P4, R74, UR32, RZ ;  /* 0x000000204a317c10 */ /* 0x000fe4000ff9e0ff */
[----:B------:R-:W-:-:S02]  /*3ee0*/  IADD3 R5, P0, R80, UR32, RZ ;  /* 0x0000002050057c10 */ /* 0x000fc4000ff1e0ff */
[----:B------:R-:W-:Y:S02]  /*3ef0*/  SHF.R.S32.HI R50, RZ, 0x1f, R74 ;  /* 0x0000001fff327819 */ /* 0x000fe4000001144a */
[----:B------:R-:W-:Y:S02]  /*3f00*/  IADD3.X R62, R62, UR33, RZ, P6, !PT ;  /* 0x000000213e3e7c10 */ /* 0x000fe4000b7fe4ff */
[----:B------:R-:W-:Y:S02]  /*3f10*/  IADD3 R48, P6, R64, UR32, RZ ;  /* 0x0000002040307c10 */ /* 0x000fe4000ffde0ff */
[----:B------:R-:W-:Y:S02]  /*3f20*/  SHF.R.S32.HI R58, RZ, 0x1f, R58 ;  /* 0x0000001fff3a7819 */ /* 0x000fe4000001143a */
[----:B------:R-:W-:Y:S02]  /*3f30*/  SHF.R.S32.HI R55, RZ, 0x1f, R64 ;  /* 0x0000001fff377819 */ /* 0x000fe40000011440 */
[----:B------:R-:W-:-:S02]  /*3f40*/  R2UR UR22, R5 ;  /* 0x00000000051672ca */ /* 0x000fc400000e0000 */
[----:B------:R-:W-:Y:S02]  /*3f50*/  IADD3.X R50, R50, UR33, RZ, P4, !PT ;  /* 0x0000002132327c10 */ /* 0x000fe4000a7fe4ff */
[----:B------:R-:W-:Y:S02]  /*3f60*/  IADD3 R5, P4, R88, UR32, RZ ;  /* 0x0000002058057c10 */ /* 0x000fe4000ff9e0ff */
[----:B------:R-:W-:Y:S02]  /*3f70*/  R2UR UR14, R48 ;  /* 0x00000000300e72ca */ /* 0x000fe400000e0000 */
[----:B------:R-:W-:Y:S02]  /*3f80*/  IADD3.X R58, R58, UR33, RZ, P3, !PT ;  /* 0x000000213a3a7c10 */ /* 0x000fe40009ffe4ff */
[----:B------:R-:W-:Y:S02]  /*3f90*/  R2UR UR15, R51 ;  /* 0x00000000330f72ca */ /* 0x000fe400000e0000 */
[----:B------:R-:W-:-:S02]  /*3fa0*/  SHF.R.S32.HI R56, RZ, 0x1f, R7 ;  /* 0x0000001fff387819 */ /* 0x000fc40000011407 */
[----:B------:R-:W-:Y:S02]  /*3fb0*/  IADD3.X R55, R55, UR33, RZ, P6, !PT ;  /* 0x0000002137377c10 */ /* 0x000fe4000b7fe4ff */
[----:B------:R-:W-:Y:S02]  /*3fc0*/  IADD3 R48, P3, R72, UR32, RZ ;  /* 0x0000002048307c10 */ /* 0x000fe4000ff7e0ff */
[----:B------:R-:W-:Y:S02]  /*3fd0*/  IADD3 R7, P6, R78, UR32, RZ ;  /* 0x000000204e077c10 */ /* 0x000fe4000ffde0ff */
[----:B------:R-:W-:Y:S02]  /*3fe0*/  SHF.R.S32.HI R53, RZ, 0x1f, R68 ;  /* 0x0000001fff357819 */ /* 0x000fe40000011444 */
[----:B------:R-:W-:Y:S02]  /*3ff0*/  SHF.R.S32.HI R51, RZ, 0x1f, R72 ;  /* 0x0000001fff337819 */ /* 0x000fe40000011448 */
[----:B------:R-:W-:-:S02]  /*4000*/  R2UR UR26, R5 ;  /* 0x00000000051a72ca */ /* 0x000fc400000e0000 */
[----:B------:R-:W-:Y:S02]  /*4010*/  SHF.R.S32.HI R5, RZ, 0x1f, R78 ;  /* 0x0000001fff057819 */ /* 0x000fe4000001144e */
[----:B------:R-:W-:Y:S02]  /*4020*/  R2UR UR19, R49 ;  /* 0x00000000311372ca */ /* 0x000fe400000e0000 */
[----:B------:R-:W-:Y:S02]  /*4030*/  R2UR UR21, R7 ;  /* 0x00000000071572ca */ /* 0x000fe400000e0000 */
[----:B------:R-:W-:Y:S02]  /*4040*/  IADD3.X R53, R53, UR33, RZ, P1, !PT ;  /* 0x0000002135357c10 */ /* 0x000fe40008ffe4ff */
[----:B------:R-:W-:Y:S02]  /*4050*/  IADD3.X R51, R51, UR33, RZ, P3, !PT ;  /* 0x0000002133337c10 */ /* 0x000fe40009ffe4ff */
[----:B------:R-:W-:-:S02]  /*4060*/  IADD3 R49, P1, R82, UR32, RZ ;  /* 0x0000002052317c10 */ /* 0x000fc4000ff3e0ff */
[----:B------:R-:W-:Y:S02]  /*4070*/  IADD3 R7, P3, R86, UR32, RZ ;  /* 0x0000002056077c10 */ /* 0x000fe4000ff7e0ff */
[----:B------:R-:W-:Y:S02]  /*4080*/  IADD3.X R5, R5, UR33, RZ, P6, !PT ;  /* 0x0000002105057c10 */ /* 0x000fe4000b7fe4ff */
[----:B------:R-:W-:Y:S02]  /*4090*/  SHF.R.S32.HI R86, RZ, 0x1f, R86 ;  /* 0x0000001fff567819 */ /* 0x000fe40000011456 */
[----:B------:R-:W-:Y:S02]  /*40a0*/  R2UR UR18, R48 ;  /* 0x00000000301272ca */ /* 0x000fe400000e0000 */
[----:B------:R-:W-:Y:S02]  /*40b0*/  IADD3.X R56, R56, UR33, RZ, P5, !PT ;  /* 0x0000002138387c10 */ /* 0x000fe4000affe4ff */
[----:B------:R-:W-:-:S02]  /*40c0*/  IADD3 R48, P5, R76, UR32, RZ ;  /* 0x000000204c307c10 */ /* 0x000fc4000ffbe0ff */
[----:B------:R-:W-:Y:S02]  /*40d0*/  SHF.R.S32.HI R52, RZ, 0x1f, R70 ;  /* 0x0000001fff347819 */ /* 0x000fe40000011446 */
[----:B------:R-:W-:Y:S02]  /*40e0*/  R2UR UR23, R49 ;  /* 0x00000000311772ca */ /* 0x000fe400000e0000 */
[----:B------:R-:W-:Y:S02]  /*40f0*/  R2UR UR52, R5 ;  /* 0x00000000053472ca */ /* 0x000fe400000e0000 */
[----:B------:R-:W-:Y:S02]  /*4100*/  SHF.R.S32.HI R49, RZ, 0x1f, R80 ;  /* 0x0000001fff317819 */ /* 0x000fe40000011450 */
[----:B------:R-:W-:Y:S02]  /*4110*/  IADD3.X R5, R86, UR33, RZ, P3, !PT ;  /* 0x0000002156057c10 */ /* 0x000fe40009ffe4ff */
[----:B------:R-:W-:-:S02]  /*4120*/  R2UR UR20, R48 ;  /* 0x00000000301472ca */ /* 0x000fc400000e0000 */
[----:B------:R-:W-:Y:S02]  /*4130*/  IADD3.X R52, R52, UR33, RZ, P2, !PT ;  /* 0x0000002134347c10 */ /* 0x000fe400097fe4ff */
[----:B------:R-:W-:Y:S02]  /*4140*/  IADD3 R48, P2, R84, UR32, RZ ;  /* 0x0000002054307c10 */ /* 0x000fe4000ff5e0ff */
[----:B------:R-:W-:Y:S02]  /*4150*/  IADD3.X R49, R49, UR33, RZ, P0, !PT ;  /* 0x0000002131317c10 */ /* 0x000fe400087fe4ff */
[----:B------:R-:W-:Y:S02]  /*4160*/  R2UR UR56, R5 ;  /* 0x00000000053872ca */ /* 0x000fe400000e0000 */
[----:B------:R-:W-:Y:S02]  /*4170*/  IADD3 R65, P0, R94, UR32, RZ ;  /* 0x000000205e417c10 */ /* 0x000fe4000ff1e0ff */
[----:B------:R-:W-:-:S02]  /*4180*/  SHF.R.S32.HI R5, RZ, 0x1f, R94 ;  /* 0x0000001fff057819 */ /* 0x000fc4000001145e */
[----:B------:R-:W-:Y:S02]  /*4190*/  R2UR UR24, R48 ;  /* 0x00000000301872ca */ /* 0x000fe400000e0000 */
[----:B------:R-:W-:Y:S02]  /*41a0*/  SHF.R.S32.HI R48, RZ, 0x1f, R82 ;  /* 0x0000001fff307819 */ /* 0x000fe40000011452 */
[----:B------:R-:W-:Y:S02]  /*41b0*/  IADD3.X R5, R5, UR33, RZ, P0, !PT ;  /* 0x0000002105057c10 */ /* 0x000fe400087fe4ff */
[----:B------:R-:W-:Y:S02]  /*41c0*/  R2UR UR25, R7 ;  /* 0x00000000071972ca */ /* 0x000fe400000e0000 */
[----:B------:R-:W-:Y:S02]  /*41d0*/  SHF.R.S32.HI R7, RZ, 0x1f, R76 ;  /* 0x0000001fff077819 */ /* 0x000fe4000001144c */
[----:B------:R-:W-:-:S02]  /*41e0*/  IADD3.X R48, R48, UR33, RZ, P1, !PT ;  /* 0x0000002130307c10 */ /* 0x000fc40008ffe4ff */
[----:B------:R-:W-:Y:S02]  /*41f0*/  R2UR UR53, R49 ;  /* 0x00000000313572ca */ /* 0x000fe400000e0000 */
[----:B------:R-:W-:Y:S02]  /*4200*/  SHF.R.S32.HI R49, RZ, 0x1f, R88 ;  /* 0x0000001fff317819 */ /* 0x000fe40000011458 */
[----:B------:R-:W-:Y:S02]  /*4210*/  R2UR UR60, R5 ;  /* 0x00000000053c72ca */ /* 0x000fe400000e0000 */
[----:B------:R-:W-:Y:S02]  /*4220*/  IADD3 R64, P1, R96, UR32, RZ ;  /* 0x0000002060407c10 */ /* 0x000fe4000ff3e0ff */
[----:B------:R-:W-:Y:S02]  /*4230*/  SHF.R.S32.HI R5, RZ, 0x1f, R96 ;  /* 0x0000001fff057819 */ /* 0x000fe40000011460 */
[----:B------:R-:W-:-:S02]  /*4240*/  IADD3.X R7, R7, UR33, RZ, P5, !PT ;  /* 0x0000002107077c10 */ /* 0x000fc4000affe4ff */
[----:B------:R-:W-:Y:S02]  /*4250*/  SHF.R.S32.HI R84, RZ, 0x1f, R84 ;  /* 0x0000001fff547819 */ /* 0x000fe40000011454 */
[----:B------:R-:W-:Y:S02]  /*4260*/  R2UR UR54, R48 ;  /* 0x00000000303672ca */ /* 0x000fe400000e0000 */
[----:B------:R-:W-:Y:S02]  /*4270*/  IADD3 R67, P5, R90, UR32, RZ ;  /* 0x000000205a437c10 */ /* 0x000fe4000ffbe0ff */
[----:B------:R-:W-:Y:S02]  /*4280*/  SHF.R.S32.HI R48, RZ, 0x1f, R90 ;  /* 0x0000001fff307819 */ /* 0x000fe4000001145a */
[----:B------:R-:W-:Y:S02]  /*4290*/  IADD3.X R49, R49, UR33, RZ, P4, !PT ;  /* 0x0000002131317c10 */ /* 0x000fe4000a7fe4ff */
[----:B------:R-:W-:-:S02]  /*42a0*/  R2UR UR48, R52 ;  /* 0x00000000343072ca */ /* 0x000fc400000e0000 */
[----:B------:R-:W-:Y:S02]  /*42b0*/  IADD3.X R5, R5, UR33, RZ, P1, !PT ;  /* 0x0000002105057c10 */ /* 0x000fe40008ffe4ff */
[----:B------:R-:W-:Y:S02]  /*42c0*/  SHF.R.S32.HI R44, RZ, 0x1f, R8 ;  /* 0x0000001fff2c7819 */ /* 0x000fe40000011408 */
[----:B------:R-:W-:Y:S02]  /*42d0*/  IADD3 R34, P4, R8, UR32, RZ ;  /* 0x0000002008227c10 */ /* 0x000fe4000ff9e0ff */
[----:B------:R-:W-:Y:S02]  /*42e0*/  IADD3 R66, P6, R92, UR32, RZ ;  /* 0x000000205c427c10 */ /* 0x000fe4000ffde0ff */
[----:B------:R-:W-:Y:S02]  /*42f0*/  R2UR UR51, R7 ;  /* 0x00000000073372ca */ /* 0x000fe400000e0000 */
[----:B------:R-:W-:-:S02]  /*4300*/  SHF.R.S32.HI R52, RZ, 0x1f, R12 ;  /* 0x0000001fff347819 */ /* 0x000fc4000001140c */
[----:B------:R-:W-:Y:S02]  /*4310*/  IADD3 R41, P1, R12, UR32, RZ ;  /* 0x000000200c297c10 */ /* 0x000fe4000ff3e0ff */
[----:B------:R-:W-:Y:S02]  /*4320*/  IADD3.X R7, R84, UR33, RZ, P2, !PT ;  /* 0x0000002154077c10 */ /* 0x000fe400097fe4ff */
[----:B------:R-:W-:Y:S02]  /*4330*/  IADD3.X R48, R48, UR33, RZ, P5, !PT ;  /* 0x0000002130307c10 */ /* 0x000fe4000affe4ff */
[----:B------:R-:W-:Y:S02]  /*4340*/  R2UR UR42, R58 ;  /* 0x000000003a2a72ca */ /* 0x000fe400000e0000 */
[----:B------:R-:W-:Y:S02]  /*4350*/  R2UR UR46, R54 ;  /* 0x00000000362e72ca */ /* 0x000fe400000e0000 */
[----:B------:R-:W-:-:S02]  /*4360*/  SHF.R.S32.HI R46, RZ, 0x1f, R10 ;  /* 0x0000001fff2e7819 */ /* 0x000fc4000001140a */
[----:B------:R-:W-:Y:S02]  /*4370*/  IADD3 R35, P5, R10, UR32, RZ ;  /* 0x000000200a237c10 */ /* 0x000fe4000ffbe0ff */
[----:B------:R-:W-:Y:S02]  /*4380*/  IADD3.X R44, R44, UR33, RZ, P4, !PT ;  /* 0x000000212c2c7c10 */ /* 0x000fe4000a7fe4ff */
[----:B------:R-:W-:Y:S02]  /*4390*/  R2UR UR28, R66 ;  /* 0x00000000421c72ca */ /* 0x000fe400000e0000 */
[----:B------:R-:W-:Y:S02]  /*43a0*/  R2UR UR47, R53 ;  /* 0x00000000352f72ca */ /* 0x000fe400000e0000 */
[----:B------:R-:W-:Y:S02]  /*43b0*/  SHF.R.S32.HI R54, RZ, 0x1f, R13 ;  /* 0x0000001fff367819 */ /* 0x000fe4000001140d */
[----:B------:R-:W-:-:S02]  /*43c0*/  IADD3 R42, P2, R13, UR32, RZ ;  /* 0x000000200d2a7c10 */ /* 0x000fc4000ff5e0ff */
[----:B------:R-:W-:Y:S02]  /*43d0*/  SHF.R.S32.HI R58, RZ, 0x1f, R15 ;  /* 0x0000001fff3a7819 */ /* 0x000fe4000001140f */
[----:B------:R-:W-:Y:S02]  /*43e0*/  IADD3 R45, P4, R15, UR32, RZ ;  /* 0x000000200f2d7c10 */ /* 0x000fe4000ff9e0ff */
[----:B------:R-:W-:Y:S02]  /*43f0*/  IADD3.X R52, R52, UR33, RZ, P1, !PT ;  /* 0x0000002134347c10 */ /* 0x000fe40008ffe4ff */
[----:B------:R-:W-:Y:S02]  /*4400*/  R2UR UR55, R7 ;  /* 0x00000000073772ca */ /* 0x000fe400000e0000 */
[----:B------:R-:W-:Y:S02]  /*4410*/  SHF.R.S32.HI R66, RZ, 0x1f, R19 ;  /* 0x0000001fff427819 */ /* 0x000fe40000011413 */
[----:B------:R-:W-:-:S02]  /*4420*/  IADD3 R53, P1, R19, UR32, RZ ;  /* 0x0000002013357c10 */ /* 0x000fc4000ff3e0ff */
[----:B------:R-:W-:Y:S02]  /*4430*/  SHF.R.S32.HI R7, RZ, 0x1f, R92 ;  /* 0x0000001fff077819 */ /* 0x000fe4000001145c */
[----:B------:R-:W-:Y:S02]  /*4440*/  R2UR UR40, R60 ;  /* 0x000000003c2872ca */ /* 0x000fe400000e0000 */
[----:B------:R-:W-:Y:S02]  /*4450*/  IADD3.X R46, R46, UR33, RZ, P5, !PT ;  /* 0x000000212e2e7c10 */ /* 0x000fe4000affe4ff */
[----:B------:R-:W-:Y:S02]  /*4460*/  R2UR UR41, R59 ;  /* 0x000000003b2972ca */ /* 0x000fe400000e0000 */
[----:B------:R-:W-:Y:S02]  /*4470*/  R2UR UR45, R55 ;  /* 0x00000000372d72ca */ /* 0x000fe400000e0000 */
[----:B------:R-:W-:-:S02]  /*4480*/  SHF.R.S32.HI R60, RZ, 0x1f, R16 ;  /* 0x0000001fff3c7819 */ /* 0x000fc40000011410 */
[----:B------:R-:W-:Y:S02]  /*4490*/  IADD3 R47, P5, R16, UR32, RZ ;  /* 0x00000020102f7c10 */ /* 0x000fe4000ffbe0ff */
[----:B------:R-:W-:Y:S02]  /*44a0*/  IADD3.X R54, R54, UR33, RZ, P2, !PT ;  /* 0x0000002136367c10 */ /* 0x000fe400097fe4ff */
[----:B------:R-:W-:Y:S02]  /*44b0*/  IADD3.X R58, R58, UR33, RZ, P4, !PT ;  /* 0x000000213a3a7c10 */ /* 0x000fe4000a7fe4ff */
[----:B------:R-:W-:Y:S02]  /*44c0*/  R2UR UR27, R67 ;  /* 0x00000000431b72ca */ /* 0x000fe400000e0000 */
[----:B------:R-:W-:Y:S02]  /*44d0*/  SHF.R.S32.HI R68, RZ, 0x1f, R20 ;  /* 0x0000001fff447819 */ /* 0x000fe40000011414 */
[----:B------:R-:W-:-:S02]  /*44e0*/  IADD3 R55, P2, R20, UR32, RZ ;  /* 0x0000002014377c10 */ /* 0x000fc4000ff5e0ff */
[----:B------:R-:W-:Y:S02]  /*44f0*/  SHF.R.S32.HI R72, RZ, 0x1f, R22 ;  /* 0x0000001fff487819 */ /* 0x000fe40000011416 */
[----:B------:R-:W-:Y:S02]  /*4500*/  IADD3 R59, P4, R22, UR32, RZ ;  /* 0x00000020163b7c10 */ /* 0x000fe4000ff9e0ff */
[----:B------:R-:W-:Y:S02]  /*4510*/  IADD3.X R66, R66, UR33, RZ, P1, !PT ;  /* 0x0000002142427c10 */ /* 0x000fe40008ffe4ff */
[----:B------:R-:W-:Y:S02]  /*4520*/  IADD3.X R7, R7, UR33, RZ, P6, !PT ;  /* 0x0000002107077c10 */ /* 0x000fe4000b7fe4ff */
[----:B------:R-:W-:Y:S02]  /*4530*/  SHF.R.S32.HI R80, RZ, 0x1f, R26 ;  /* 0x0000001fff507819 */ /* 0x000fe4000001141a */
[----:B------:R-:W-:-:S02]  /*4540*/  IADD3 R67, P1, R26, UR32, RZ ;  /* 0x000000201a437c10 */ /* 0x000fc4000ff3e0ff */
[----:B------:R-:W-:Y:S02]  /*4550*/  R2UR UR39, R61 ;  /* 0x000000003d2772ca */ /* 0x000fe400000e0000 */
[----:B------:R-:W-:Y:S02]  /*4560*/  IADD3.X R60, R60, UR33, RZ, P5, !PT ;  /* 0x000000213c3c7c10 */ /* 0x000fe4000affe4ff */
[----:B------:R-:W-:Y:S02]  /*4570*/  SHF.R.S32.HI R74, RZ, 0x1f, R23 ;  /* 0x0000001fff4a7819 */ /* 0x000fe40000011417 */
[----:B------:R-:W-:Y:S02]  /*4580*/  IADD3 R61, P5, R23, UR32, RZ ;  /* 0x00000020173d7c10 */ /* 0x000fe4000ffbe0ff */
[----:B------:R-:W-:Y:S02]  /*4590*/  IADD3.X R68, R68, UR33, RZ, P2, !PT ;  /* 0x0000002144447c10 */ /* 0x000fe400097fe4ff */
[----:B------:R-:W-:-:S02]  /*45a0*/  IADD3.X R72, R72, UR33, RZ, P4, !PT ;  /* 0x0000002148487c10 */ /* 0x000fc4000a7fe4ff */
[----:B------:R-:W-:Y:S01]  /*45b0*/  R2UR UR59, R7 ;  /* 0x00000000073b72ca */ /* 0x000fe200000e0000 */
[----:B------:R-:W-:Y:S01]  /*45c0*/  IMAD R7, R43, UR35, RZ ;  /* 0x000000232b077c24 */ /* 0x000fe2000f8e02ff */
[----:B------:R-:W-:Y:S01]  /*45d0*/  SHF.R.S32.HI R82, RZ, 0x1f, R27 ;  /* 0x0000001fff527819 */ /* 0x000fe2000001141b */
[----:B------:R-:W-:Y:S01]  /*45e0*/  ULDC.64 UR34, c[0x0][0x210] ;  /* 0x0000840000227ab9 */ /* 0x000fe20000000a00 */
[----:B------:R-:W-:Y:S02]  /*45f0*/  IADD3 R69, P2, R27, UR32, RZ ;  /* 0x000000201b457c10 */ /* 0x000fe4000ff5e0ff */
[----:B------:R-:W-:Y:S02]  /*4600*/  SHF.R.S32.HI R86, RZ, 0x1f, R29 ;  /* 0x0000001fff567819 */ /* 0x000fe4000001141d */
[----:B------:R-:W-:Y:S02]  /*4610*/  IADD3 R73, P4, R29, UR32, RZ ;  /* 0x000000201d497c10 */ /* 0x000fe4000ff9e0ff */
[----:B------:R-:W-:-:S02]  /*4620*/  IADD3.X R80, R80, UR33, RZ, P1, !PT ;  /* 0x0000002150507c10 */ /* 0x000fc40008ffe4ff */
[----:B------:R-:W-:Y:S02]  /*4630*/  SHF.R.S32.HI R94, RZ, 0x1f, R33 ;  /* 0x0000001fff5e7819 */ /* 0x000fe40000011421 */
[----:B------:R-:W-:Y:S02]  /*4640*/  IADD3 R81, P1, R33, UR32, RZ ;  /* 0x0000002021517c10 */ /* 0x000fe4000ff3e0ff */
[----:B------:R-:W-:Y:S02]  /*4650*/  R2UR UR50, R50 ;  /* 0x00000000323272ca */ /* 0x000fe400000e0000 */
[----:B------:R-:W-:Y:S02]  /*4660*/  R2UR UR58, R48 ;  /* 0x00000000303a72ca */ /* 0x000fe400000e0000 */
[----:B------:R-:W-:Y:S02]  /*4670*/  IADD3.X R74, R74, UR33, RZ, P5, !PT ;  /* 0x000000214a4a7c10 */ /* 0x000fe4000affe4ff */
[----:B------:R-:W-:-:S02]  /*4680*/  SHF.R.S32.HI R48, RZ, 0x1f, R11 ;  /* 0x0000001fff307819 */ /* 0x000fc4000001140b */
[----:B------:R-:W-:Y:S02]  /*4690*/  IADD3 R37, P6, R11, UR32, RZ ;  /* 0x000000200b257c10 */ /* 0x000fe4000ffde0ff */
[----:B------:R-:W-:Y:S02]  /*46a0*/  CS2R R10, SRZ ;  /* 0x00000000000a7805 */ /* 0x000fe4000001ff00 */
[----:B------:R-:W-:Y:S02]  /*46b0*/  SHF.R.S32.HI R50, RZ, 0x1f, R9 ;  /* 0x0000001fff327819 */ /* 0x000fe40000011409 */
[----:B------:R-:W-:Y:S02]  /*46c0*/  IADD3 R39, P0, R9, UR32, RZ ;  /* 0x0000002009277c10 */ /* 0x000fe4000ff1e0ff */
[----:B------:R-:W-:Y:S02]  /*46d0*/  CS2R R8, SRZ ;  /* 0x0000000000087805 */ /* 0x000fe4000001ff00 */
[----:B------:R-:W-:-:S02]  /*46e0*/  SHF.R.S32.HI R88, RZ, 0x1f, R30 ;  /* 0x0000001fff587819 */ /* 0x000fc4000001141e */
[----:B------:R-:W-:Y:S02]  /*46f0*/  IADD3 R75, P5, R30, UR32, RZ ;  /* 0x000000201e4b7c10 */ /* 0x000fe4000ffbe0ff */
[----:B------:R-:W-:Y:S02]  /*4700*/  SHF.R.S32.HI R96, RZ, 0x1f, R83 ;  /* 0x0000001fff607819 */ /* 0x000fe40000011453 */
[----:B------:R-:W-:Y:S02]  /*4710*/  IADD3.X R82, R82, UR33, RZ, P2, !PT ;  /* 0x0000002152527c10 */ /* 0x000fe400097fe4ff */
[----:B------:R-:W-:Y:S02]  /*4720*/  SHF.R.S32.HI R100, RZ, 0x1f, R87 ;  /* 0x0000001fff647819 */ /* 0x000fe40000011457 */
[----:B------:R-:W-:Y:S02]  /*4730*/  IADD3.X R86, R86, UR33, RZ, P4, !PT ;  /* 0x0000002156567c10 */ /* 0x000fe4000a7fe4ff */
[----:B------:R-:W-:-:S02]  /*4740*/  IADD3 R83, P2, R83, UR32, RZ ;  /* 0x0000002053537c10 */ /* 0x000fc4000ff5e0ff */
[----:B------:R-:W-:Y:S02]  /*4750*/  IADD3 R87, P4, R87, UR32, RZ ;  /* 0x0000002057577c10 */ /* 0x000fe4000ff9e0ff */
[----:B------:R-:W-:Y:S02]  /*4760*/  IADD3.X R94, R94, UR33, RZ, P1, !PT ;  /* 0x000000215e5e7c10 */ /* 0x000fe40008ffe4ff */
[----:B------:R-:W-:Y:S02]  /*4770*/  IADD3 R95, P1, R7, UR32, RZ ;  /* 0x00000020075f7c10 */ /* 0x000fe4000ff3e0ff */
[----:B------:R-:W-:Y:S02]  /*4780*/  SHF.R.S32.HI R7, RZ, 0x1f, R7 ;  /* 0x0000001fff077819 */ /* 0x000fe40000011407 */
[----:B------:R-:W-:Y:S02]  /*4790*/  R2UR UR36, R64 ;  /* 0x00000000402472ca */ /* 0x000fe400000e0000 */
[----:B------:R-:W-:-:S02]  /*47a0*/  R2UR UR38, R62 ;  /* 0x000000003e2672ca */ /* 0x000fc400000e0000 */
[----:B------:R-:W-:Y:S02]  /*47b0*/  R2UR UR44, R56 ;  /* 0x00000000382c72ca */ /* 0x000fe400000e0000 */
[----:B------:R-:W-:Y:S02]  /*47c0*/  R2UR UR49, R51 ;  /* 0x00000000333172ca */ /* 0x000fe400000e0000 */
[----:B------:R-:W-:Y:S02]  /*47d0*/  R2UR UR57, R49 ;  /* 0x00000000313972ca */ /* 0x000fe400000e0000 */
[----:B------:R-:W-:Y:S02]  /*47e0*/  IADD3.X R48, R48, UR33, RZ, P6, !PT ;  /* 0x0000002130307c10 */ /* 0x000fe4000b7fe4ff */
[----:B------:R-:W-:Y:S02]  /*47f0*/  IADD3.X R50, R50, UR33, RZ, P0, !PT ;  /* 0x0000002132327c10 */ /* 0x000fe400087fe4ff */
[----:B------:R-:W-:-:S02]  /*4800*/  SHF.R.S32.HI R102, RZ, 0x1f, R89 ;  /* 0x0000001fff667819 */ /* 0x000fc40000011459 */
[----:B------:R-:W-:Y:S02]  /*4810*/  IADD3.X R88, R88, UR33, RZ, P5, !PT ;  /* 0x0000002158587c10 */ /* 0x000fe4000affe4ff */
[----:B------:R-:W-:Y:S02]  /*4820*/  SHF.R.S32.HI R56, RZ, 0x1f, R14 ;  /* 0x0000001fff387819 */ /* 0x000fe4000001140e */
[----:B------:R-:W-:Y:S02]  /*4830*/  IADD3 R43, P3, R14, UR32, RZ ;  /* 0x000000200e2b7c10 */ /* 0x000fe4000ff7e0ff */
[----:B------:R-:W-:Y:S02]  /*4840*/  SHF.R.S32.HI R62, RZ, 0x1f, R17 ;  /* 0x0000001fff3e7819 */ /* 0x000fe40000011411 */
[----:B------:R-:W-:Y:S02]  /*4850*/  IADD3 R49, P6, R17, UR32, RZ ;  /* 0x0000002011317c10 */ /* 0x000fe4000ffde0ff */
[----:B------:R-:W-:-:S02]  /*4860*/  SHF.R.S32.HI R64, RZ, 0x1f, R18 ;  /* 0x0000001fff407819 */ /* 0x000fc40000011412 */
[----:B------:R-:W-:Y:S02]  /*4870*/  IADD3 R51, P0, R18, UR32, RZ ;  /* 0x0000002012337c10 */ /* 0x000fe4000ff1e0ff */
[----:B------:R-:W-:Y:S02]  /*4880*/  IADD3 R89, P5, R89, UR32, RZ ;  /* 0x0000002059597c10 */ /* 0x000fe4000ffbe0ff */
[----:B------:R-:W-:Y:S02]  /*4890*/  IADD3.X R96, R96, UR33, RZ, P2, !PT ;  /* 0x0000002160607c10 */ /* 0x000fe400097fe4ff */
[----:B------:R-:W-:Y:S02]  /*48a0*/  IADD3.X R100, R100, UR33, RZ, P4, !PT ;  /* 0x0000002164647c10 */ /* 0x000fe4000a7fe4ff */
[----:B------:R-:W-:Y:S02]  /*48b0*/  IADD3 R97, P2, R108, UR32, RZ ;  /* 0x000000206c617c10 */ /* 0x000fe4000ff5e0ff */
[----:B------:R-:W-:-:S02]  /*48c0*/  IADD3 R101, P4, R111, UR32, RZ ;  /* 0x000000206f657c10 */ /* 0x000fc4000ff9e0ff */
[----:B------:R-:W-:Y:S02]  /*48d0*/  SHF.R.S32.HI R109, RZ, 0x1f, R108 ;  /* 0x0000001fff6d7819 */ /* 0x000fe4000001146c */
[----:B------:R-:W-:Y:S02]  /*48e0*/  SHF.R.S32.HI R111, RZ, 0x1f, R111 ;  /* 0x0000001fff6f7819 */ /* 0x000fe4000001146f */
[----:B------:R-:W-:Y:S02]  /*48f0*/  IADD3.X R108, R7, UR33, RZ, P1, !PT ;  /* 0x00000021076c7c10 */ /* 0x000fe40008ffe4ff */
[----:B------:R-:W-:Y:S01]  /*4900*/  IADD3 R33, P1, R3, UR34, RZ ;  /* 0x0000002203217c10 */ /* 0x000fe2000ff3e0ff */
[----:B------:R-:W-:Y:S01]  /*4910*/  ULDC UR34, c[0x0][0x23c] ;  /* 0x00008f0000227ab9 */ /* 0x000fe20000000800 */
[----:B------:R-:W-:Y:S02]  /*4920*/  R2UR UR29, R65 ;  /* 0x00000000411d72ca */ /* 0x000fe400000e0000 */
[----:B------:R-:W-:-:S02]  /*4930*/  R2UR UR37, R63 ;  /* 0x000000003f2572ca */ /* 0x000fc400000e0000 */
[----:B------:R-:W-:Y:S02]  /*4940*/  R2UR UR43, R57 ;  /* 0x00000000392b72ca */ /* 0x000fe400000e0000 */
[----:B------:R-:W-:Y:S02]  /*4950*/  IADD3.X R56, R56, UR33, RZ, P3, !PT ;  /* 0x0000002138387c10 */ /* 0x000fe40009ffe4ff */
[----:B------:R-:W-:Y:S02]  /*4960*/  IADD3.X R62, R62, UR33, RZ, P6, !PT ;  /* 0x000000213e3e7c10 */ /* 0x000fe4000b7fe4ff */
[----:B------:R-:W-:Y:S02]  /*4970*/  IADD3.X R64, R64, UR33, RZ, P0, !PT ;  /* 0x0000002140407c10 */ /* 0x000fe400087fe4ff */
[----:B------:R-:W-:Y:S02]  /*4980*/  IADD3.X R102, R102, UR33, RZ, P5, !PT ;  /* 0x0000002166667c10 */ /* 0x000fe4000affe4ff */
[----:B------:R-:W-:-:S02]  /*4990*/  SHF.R.S32.HI R70, RZ, 0x1f, R21 ;  /* 0x0000001fff467819 */ /* 0x000fc40000011415 */
[----:B------:R-:W-:Y:S02]  /*49a0*/  IADD3 R57, P3, R21, UR32, RZ ;  /* 0x0000002015397c10 */ /* 0x000fe4000ff7e0ff */
[----:B------:R-:W-:Y:S02]  /*49b0*/  SHF.R.S32.HI R76, RZ, 0x1f, R24 ;  /* 0x0000001fff4c7819 */ /* 0x000fe40000011418 */
[----:B------:R-:W-:Y:S02]  /*49c0*/  IADD3 R63, P6, R24, UR32, RZ ;  /* 0x00000020183f7c10 */ /* 0x000fe4000ffde0ff */
[----:B------:R-:W-:Y:S02]  /*49d0*/  SHF.R.S32.HI R78, RZ, 0x1f, R25 ;  /* 0x0000001fff4e7819 */ /* 0x000fe40000011419 */
[----:B------:R-:W-:Y:S02]  /*49e0*/  IADD3 R65, P0, R25, UR32, RZ ;  /* 0x0000002019417c10 */ /* 0x000fe4000ff1e0ff */
[----:B------:R-:W-:-:S02]  /*49f0*/  IADD3 R103, P5, R112, UR32, RZ ;  /* 0x0000002070677c10 */ /* 0x000fc4000ffbe0ff */
[----:B------:R-:W-:Y:S02]  /*4a00*/  SHF.R.S32.HI R113, RZ, 0x1f, R112 ;  /* 0x0000001fff717819 */ /* 0x000fe40000011470 */
[----:B------:R-:W-:Y:S02]  /*4a10*/  IADD3.X R112, R111, UR33, RZ, P4, !PT ;  /* 0x000000216f707c10 */ /* 0x000fe4000a7fe4ff */
[----:B------:R-:W-:Y:S01]  /*4a20*/  LEA.HI.X.SX32 R111, R3, UR35, 0x1, P1 ;  /* 0x00000023036f7c11 */ /* 0x000fe200088f0eff */
[----:B------:R-:W-:Y:S01]  /*4a30*/  IMAD.SHL.U32 R3, R4, 0x20, RZ ;  /* 0x0000002004037824 */ /* 0x000fe200078e00ff */
[----:B------:R-:W-:Y:S02]  /*4a40*/  R2UR UR35, R116 ;  /* 0x00000000742372ca */ /* 0x000fe400000e0000 */
[----:B------:R-:W-:Y:S02]  /*4a50*/  IADD3.X R70, R70, UR33, RZ, P3, !PT ;  /* 0x0000002146467c10 */ /* 0x000fe40009ffe4ff */
[----:B------:R-:W-:-:S02]  /*4a60*/  IADD3.X R76, R76, UR33, RZ, P6, !PT ;  /* 0x000000214c4c7c10 */ /* 0x000fc4000b7fe4ff */
[----:B------:R-:W-:Y:S02]  /*4a70*/  IADD3.X R78, R78, UR33, RZ, P0, !PT ;  /* 0x000000214e4e7c10 */ /* 0x000fe400087fe4ff */
[----:B------:R-:W-:Y:S02]  /*4a80*/  SHF.R.S32.HI R84, RZ, 0x1f, R28 ;  /* 0x0000001fff547819 */ /* 0x000fe4000001141c */
[----:B------:R-:W-:Y:S02]  /*4a90*/  IADD3 R71, P3, R28, UR32, RZ ;  /* 0x000000201c477c10 */ /* 0x000fe4000ff7e0ff */
[----:B------:R-:W-:Y:S02]  /*4aa0*/  SHF.R.S32.HI R90, RZ, 0x1f, R31 ;  /* 0x0000001fff5a7819 */ /* 0x000fe4000001141f */
[----:B------:R-:W-:Y:S02]  /*4ab0*/  IADD3 R77, P6, R31, UR32, RZ ;  /* 0x000000201f4d7c10 */ /* 0x000fe4000ffde0ff */
[----:B------:R-:W-:-:S02]  /*4ac0*/  SHF.R.S32.HI R92, RZ, 0x1f, R32 ;  /* 0x0000001fff5c7819 */ /* 0x000fc40000011420 */
[----:B------:R-:W-:Y:S01]  /*4ad0*/  IADD3 R79, P0, R32, UR32, RZ ;  /* 0x00000020204f7c10 */ /* 0x000fe2000ff1e0ff */
[----:B------:R-:W-:Y:S01]  /*4ae0*/  IMAD.SHL.U32 R32, R4, 0x40, RZ ;  /* 0x0000004004207824 */ /* 0x000fe200078e00ff */
[----:B------:R-:W-:Y:S02]  /*4af0*/  SHF.R.S32.HI R98, RZ, 0x1f, R85 ;  /* 0x0000001fff627819 */ /* 0x000fe40000011455 */
[----:B------:R-:W-:Y:S02]  /*4b00*/  IADD3.X R84, R84, UR33, RZ, P3, !PT ;  /* 0x0000002154547c10 */ /* 0x000fe40009ffe4ff */
[----:B------:R-:W-:Y:S02]  /*4b10*/  SHF.R.S32.HI R104, RZ, 0x1f, R91 ;  /* 0x0000001fff687819 */ /* 0x000fe4000001145b */
[----:B------:R-:W-:Y:S02]  /*4b20*/  IADD3.X R90, R90, UR33, RZ, P6, !PT ;  /* 0x000000215a5a7c10 */ /* 0x000fe4000b7fe4ff */
[----:B------:R-:W-:-:S02]  /*4b30*/  SHF.R.S32.HI R106, RZ, 0x1f, R93 ;  /* 0x0000001fff6a7819 */ /* 0x000fc4000001145d */
[----:B------:R-:W-:Y:S02]  /*4b40*/  IADD3.X R92, R92, UR33, RZ, P0, !PT ;  /* 0x000000215c5c7c10 */ /* 0x000fe400087fe4ff */
[----:B------:R-:W-:Y:S02]  /*4b50*/  IADD3 R85, P3, R85, UR32, RZ ;  /* 0x0000002055557c10 */ /* 0x000fe4000ff7e0ff */
[----:B------:R-:W-:Y:S02]  /*4b60*/  IADD3 R91, P6, R91, UR32, RZ ;  /* 0x000000205b5b7c10 */ /* 0x000fe4000ffde0ff */
[----:B------:R-:W-:Y:S02]  /*4b70*/  IADD3 R93, P0, R93, UR32, RZ ;  /* 0x000000205d5d7c10 */ /* 0x000fe4000ff1e0ff */
[----:B------:R-:W-:Y:S02]  /*4b80*/  IADD3.X R98, R98, UR33, RZ, P3, !PT ;  /* 0x0000002162627c10 */ /* 0x000fe40009ffe4ff */
[----:B------:R-:W-:-:S02]  /*4b90*/  IADD3.X R104, R104, UR33, RZ, P6, !PT ;  /* 0x0000002168687c10 */ /* 0x000fc4000b7fe4ff */
[----:B------:R-:W-:Y:S02]  /*4ba0*/  IADD3.X R106, R106, UR33, RZ, P0, !PT ;  /* 0x000000216a6a7c10 */ /* 0x000fe400087fe4ff */
[----:B------:R-:W-:Y:S02]  /*4bb0*/  IADD3 R99, P3, R110, UR32, RZ ;  /* 0x000000206e637c10 */ /* 0x000fe4000ff7e0ff */
[----:B------:R-:W-:Y:S02]  /*4bc0*/  IADD3 R105, P6, R114, UR32, RZ ;  /* 0x0000002072697c10 */ /* 0x000fe4000ffde0ff */
[----:B------:R-:W-:Y:S01]  /*4bd0*/  IADD3 R107, P0, R6, UR32, RZ ;  /* 0x00000020066b7c10 */ /* 0x000fe2000ff1e0ff */
[----:B------:R-:W-:Y:S01]  /*4be0*/  USHF.R.S32.HI UR32, URZ, 0x1f, UR35 ;  /* 0x0000001f3f207899 */ /* 0x000fe20008011423 */
[----:B------:R-:W-:Y:S02]  /*4bf0*/  SHF.R.S32.HI R110, RZ, 0x1f, R110 ;  /* 0x0000001fff6e7819 */ /* 0x000fe4000001146e */
[----:B------:R-:W-:Y:S01]  /*4c00*/  SHF.R.S32.HI R114, RZ, 0x1f, R114 ;  /* 0x0000001fff727819 */ /* 0x000fe20000011472 */
[----:B------:R-:W-:Y:S01]  /*4c10*/  ULEA.HI UR32, UR32, UR35, URZ, 0x7 ;  /* 0x0000002320207291 */ /* 0x000fe2000f8f383f */
[----:B------:R-:W-:-:S02]  /*4c20*/  SHF.R.S32.HI R6, RZ, 0x1f, R6 ;  /* 0x0000001fff067819 */ /* 0x000fc40000011406 */
[----:B------:R-:W-:Y:S01]  /*4c30*/  LOP3.LUT R116, R4, 0x7f, RZ, 0xc0, !PT ;  /* 0x0000007f04747812 */ /* 0x000fe200078ec0ff */
[----:B------:R-:W-:Y:S01]  /*4c40*/  USHF.R.S32.HI UR32, URZ, 0x7, UR32 ;  /* 0x000000073f207899 */ /* 0x000fe20008011420 */
[----:B------:R-:W-:Y:S02]  /*4c50*/  R2UR UR61, R5 ;  /* 0x00000000053d72ca */ /* 0x000fe400000e0000 */
[----:B------:R-:W-:Y:S02]  /*4c60*/  CS2R R4, SRZ ;  /* 0x0000000000047805 */ /* 0x000fe4000001ff00 */
[----:B------:R-:W-:Y:S01]  /*4c70*/  IADD3.X R109, R109, UR33, RZ, P2, !PT ;  /* 0x000000216d6d7c10 */ /* 0x000fe200097fe4ff */
[----:B------:R-:W-:Y:S01]  /*4c80*/  IMAD R116, R116, UR34, RZ ;  /* 0x0000002274747c24 */ /* 0x000fe2000f8e02ff */
[----:B------:R-:W-:Y:S02]  /*4c90*/  IADD3.X R110, R110, UR33, RZ, P3, !PT ;  /* 0x000000216e6e7c10 */ /* 0x000fe40009ffe4ff */
[----:B------:R-:W-:-:S02]  /*4ca0*/  IADD3.X R113, R113, UR33, RZ, P5, !PT ;  /* 0x0000002171717c10 */ /* 0x000fc4000affe4ff */
[----:B------:R-:W-:Y:S02]  /*4cb0*/  IADD3.X R114, R114, UR33, RZ, P6, !PT ;  /* 0x0000002172727c10 */ /* 0x000fe4000b7fe4ff */
[----:B------:R-:W-:Y:S01]  /*4cc0*/  IADD3.X R115, R6, UR33, RZ, P0, !PT ;  /* 0x0000002106737c10 */ /* 0x000fe200087fe4ff */
[----:B------:R-:W-:Y:S01]  /*4cd0*/  ULDC UR33, c[0x0][0x238] ;  /* 0x00008e0000217ab9 */ /* 0x000fe20000000800 */
[----:B------:R-:W-:Y:S01]  /*4ce0*/  CS2R R6, SRZ ;  /* 0x0000000000067805 */ /* 0x000fe2000001ff00 */
[----:B------:R-:W-:Y:S01]  /*4cf0*/  IMAD R118, R118, UR33, RZ ;  /* 0x0000002176767c24 */ /* 0x000fe2000f8e02ff */
[----:B------:R-:W-:Y:S02]  /*4d00*/  USHF.L.U32 UR35, UR33, 0x7, URZ ;  /* 0x0000000721237899 */ /* 0x000fe4000800063f */
[----:B------:R-:W-:Y:S02]  /*4d10*/  IMAD R120, R120, UR33, RZ ;  /* 0x0000002178787c24 */ /* 0x000fe4000f8e02ff */
[----:B------:R-:W-:-:S02]  /*4d20*/  IMAD R122, R122, UR33, RZ ;  /* 0x000000217a7a7c24 */ /* 0x000fc4000f8e02ff */
[----:B------:R-:W-:Y:S02]  /*4d30*/  IMAD R124, R124, UR33, RZ ;  /* 0x000000217c7c7c24 */ /* 0x000fe4000f8e02ff */
[----:B------:R-:W-:Y:S02]  /*4d40*/  IMAD R126, R126, UR33, RZ ;  /* 0x000000217e7e7c24 */ /* 0x000fe4000f8e02ff */
[----:B------:R-:W-:Y:S02]  /*4d50*/  IMAD R40, R40, UR33, RZ ;  /* 0x0000002128287c24 */ /* 0x000fe4000f8e02ff */
[----:B------:R-:W-:Y:S02]  /*4d60*/  IMAD R38, R38, UR33, RZ ;  /* 0x0000002126267c24 */ /* 0x000fe4000f8e02ff */
[----:B------:R-:W-:Y:S01]  /*4d70*/  IMAD R36, R36, UR33, RZ ;  /* 0x0000002124247c24 */ /* 0x000fe2000f8e02ff */
[----:B------:R-:W-:-:S12]  /*4d80*/  USHF.L.U32 UR33, UR34, 0x7, URZ ;  /* 0x0000000722217899 */ /* 0x000fd8000800063f */
.L_x_2:
[----:B------:R-:W0:Y:S01]  /*4d90*/  S2R R117, SR_TID.X ;  /* 0x0000000000757919 */ /* 0x000e220000002100 */
[C---:B------:R-:W-:Y:S02]  /*4da0*/  IADD3 R16, P0, R120.reuse, R33, RZ ;  /* 0x0000002178107210 */ /* 0x040fe40007f1e0ff */
[----:B------:R-:W-:Y:S02]  /*4db0*/  PRMT R27, RZ, 0x7610, R27 ;  /* 0x00007610ff1b7816 */ /* 0x000fe4000000001b */
[----:B------:R-:W-:Y:S02]  /*4dc0*/  LEA.HI.X.SX32 R17, R120, R111, 0x1, P0 ;  /* 0x0000006f78117211 */ /* 0x000fe400000f0eff */
[----:B------:R-:W-:Y:S02]  /*4dd0*/  PRMT R24, RZ, 0x7610, R24 ;  /* 0x00007610ff187816 */ /* 0x000fe40000000018 */
[----:B0-----:R-:W-:Y:S02]  /*4de0*/  SHF.R.U32.HI R15, RZ, 0x4, R117 ;  /* 0x00000004ff0f7819 */ /* 0x001fe40000011675 */
[----:B------:R-:W-:-:S02]  /*4df0*/  LEA.HI R12, R117, 0x30, RZ, 0x1c ;  /* 0x00000030750c7811 */ /* 0x000fc400078fe0ff */
[----:B------:R-:W-:Y:S02]  /*4e00*/  SGXT.U32 R15, R15, 0x4 ;  /* 0x000000040f0f781a */ /* 0x000fe40000000000 */
[----:B------:R-:W-:Y:S02]  /*4e10*/  ISETP.GE.AND P3, PT, R12, UR5, PT ;  /* 0x000000050c007c0c */ /* 0x000fe4000bf66270 */
[----:B------:R-:W-:Y:S02]  /*4e20*/  ISETP.GE.AND P1, PT, R15, UR5, PT ;  /* 0x000000050f007c0c */ /* 0x000fe4000bf26270 */
[----:B------:R-:W-:Y:S02]  /*4e30*/  LEA.HI R13, R117, 0x70, RZ, 0x1c ;  /* 0x00000070750d7811 */ /* 0x000fe400078fe0ff */
[----:B------:R-:W-:Y:S02]  /*4e40*/  IADD3 R12, P2, R122, R33, RZ ;  /* 0x000000217a0c7210 */ /* 0x000fe40007f5e0ff */
[----:B------:R-:W-:-:S02]  /*4e50*/  ISETP.GE.AND P0, PT, R13, UR5, PT ;  /* 0x000000050d007c0c */ /* 0x000fc4000bf06270 */
[C---:B------:R-:W-:Y:S02]  /*4e60*/  LOP3.LUT R14, R15.reuse, 0x10, RZ, 0xfc, !PT ;  /* 0x000000100f0e7812 */ /* 0x040fe400078efcff */
[----:B------:R-:W-:Y:S01]  /*4e70*/  LEA.HI.X.SX32 R13, R122, R111, 0x1, P2 ;  /* 0x0000006f7a0d7211 */ /* 0x000fe200010f0eff */
[----:B------:R0:W2:Y:S01]  /*4e80*/  @!P3 LDG.E.U8 R27, desc[UR30][R16.64] ;  /* 0x0000001e101bb981 */ /* 0x0000a2000c1e1100 */
[C---:B------:R-:W-:Y:S02]  /*4e90*/  LOP3.LUT R18, R15.reuse, 0x20, RZ, 0xfc, !PT ;  /* 0x000000200f127812 */ /* 0x040fe400078efcff */
[----:B------:R-:W-:Y:S01]  /*4ea0*/  ISETP.GE.AND P5, PT, R14, UR5, PT ;  /* 0x000000050e007c0c */ /* 0x000fe2000bfa6270 */
[----:B------:R1:W3:Y:S01]  /*4eb0*/  @!P1 LDG.E.U8 R24, desc[UR30][R12.64] ;  /* 0x0000001e0c189981 */ /* 0x0002e2000c1e1100 */
[----:B------:R-:W-:Y:S02]  /*4ec0*/  LOP3.LUT R19, R15, 0x40, RZ, 0xfc, !PT ;  /* 0x000000400f137812 */ /* 0x000fe400078efcff */
[----:B------:R-:W-:-:S02]  /*4ed0*/  IADD3 R14, P2, R36, R33, RZ ;  /* 0x00000021240e7210 */ /* 0x000fc40007f5e0ff */
[----:B------:R-:W-:Y:S02]  /*4ee0*/  ISETP.GE.AND P4, PT, R18, UR5, PT ;  /* 0x0000000512007c0c */ /* 0x000fe4000bf86270 */
[C---:B0-----:R-:W-:Y:S02]  /*4ef0*/  LOP3.LUT R17, R15.reuse, 0x50, RZ, 0xfc, !PT ;  /* 0x000000500f117812 */ /* 0x041fe400078efcff */
[----:B------:R-:W-:Y:S02]  /*4f00*/  IADD3 R16, P1, R38, R33, RZ ;  /* 0x0000002126107210 */ /* 0x000fe40007f3e0ff */
[----:B------:R-:W-:Y:S02]  /*4f10*/  LOP3.LUT R18, R15, 0x60, RZ, 0xfc, !PT ;  /* 0x000000600f127812 */ /* 0x000fe400078efcff */
[----:B------:R-:W-:Y:S02]  /*4f20*/  ISETP.GE.AND P3, PT, R19, UR5, PT ;  /* 0x0000000513007c0c */ /* 0x000fe4000bf66270 */
[----:B------:R-:W-:-:S02]  /*4f30*/  LEA.HI.X.SX32 R15, R36, R111, 0x1, P2 ;  /* 0x0000006f240f7211 */ /* 0x000fc400010f0eff */
[----:B------:R-:W-:Y:S02]  /*4f40*/  ISETP.GE.AND P2, PT, R17, UR5, PT ;  /* 0x0000000511007c0c */ /* 0x000fe4000bf46270 */
[----:B------:R-:W-:Y:S02]  /*4f50*/  LEA.HI.X.SX32 R17, R38, R111, 0x1, P1 ;  /* 0x0000006f26117211 */ /* 0x000fe400008f0eff */
[----:B------:R-:W-:Y:S02]  /*4f60*/  ISETP.GE.AND P1, PT, R18, UR5, PT ;  /* 0x0000000512007c0c */ /* 0x000fe4000bf26270 */
[----:B------:R-:W-:Y:S02]  /*4f70*/  IADD3 R18, P6, R40, R33, RZ ;  /* 0x0000002128127210 */ /* 0x000fe40007fde0ff */
[----:B------:R-:W-:Y:S02]  /*4f80*/  PRMT R25, RZ, 0x7610, R25 ;  /* 0x00007610ff197816 */ /* 0x000fe40000000019 */
[----:B------:R-:W-:-:S02]  /*4f90*/  PRMT R26, RZ, 0x7610, R26 ;  /* 0x00007610ff1a7816 */ /* 0x000fc4000000001a */
[----:B------:R-:W-:Y:S02]  /*4fa0*/  PRMT R28, RZ, 0x7610, R28 ;  /* 0x00007610ff1c7816 */ /* 0x000fe4000000001c */
[----:B------:R-:W-:Y:S01]  /*4fb0*/  LEA.HI.X.SX32 R19, R40, R111, 0x1, P6 ;  /* 0x0000006f28137211 */ /* 0x000fe200030f0eff */
[----:B------:R0:W4:Y:S01]  /*4fc0*/  @!P5 LDG.E.U8 R25, desc[UR30][R14.64] ;  /* 0x0000001e0e19d981 */ /* 0x000122000c1e1100 */
[----:B-1----:R-:W-:-:S03]  /*4fd0*/  IADD3 R12, P5, R126, R33, RZ ;  /* 0x000000217e0c7210 */ /* 0x002fc60007fbe0ff */
[----:B------:R1:W5:Y:S01]  /*4fe0*/  @!P4 LDG.E.U8 R26, desc[UR30][R16.64] ;  /* 0x0000001e101ac981 */ /* 0x000362000c1e1100 */
[----:B------:R-:W-:-:S03]  /*4ff0*/  IADD3 R20, P4, R124, R33, RZ ;  /* 0x000000217c147210 */ /* 0x000fc60007f9e0ff */
[----:B------:R-:W5:Y:S01]  /*5000*/  @!P3 LDG.E.U8 R28, desc[UR30][R18.64] ;  /* 0x0000001e121cb981 */ /* 0x000f62000c1e1100 */
[----:B------:R-:W-:Y:S02]  /*5010*/  IADD3 R22, P3, R118, R33, RZ ;  /* 0x0000002176167210 */ /* 0x000fe40007f7e0ff */
[----:B------:R-:W-:Y:S02]  /*5020*/  PRMT R29, RZ, 0x7610, R29 ;  /* 0x00007610ff1d7816 */ /* 0x000fe4000000001d */
[----:B------:R-:W-:Y:S02]  /*5030*/  PRMT R30, RZ, 0x7610, R30 ;  /* 0x00007610ff1e7816 */ /* 0x000fe4000000001e */
[----:B------:R-:W-:Y:S02]  /*5040*/  PRMT R31, RZ, 0x7610, R31 ;  /* 0x00007610ff1f7816 */ /* 0x000fe4000000001f */
[-C--:B------:R-:W-:Y:S02]  /*5050*/  LEA.HI.X.SX32 R13, R126, R111.reuse, 0x1, P5 ;  /* 0x0000006f7e0d7211 */ /* 0x080fe400028f0eff */
[----:B------:R-:W-:-:S02]  /*5060*/  LEA.HI.X.SX32 R21, R124, R111, 0x1, P4 ;  /* 0x0000006f7c157211 */ /* 0x000fc400020f0eff */
[----:B------:R-:W-:Y:S01]  /*5070*/  LEA.HI.X.SX32 R23, R118, R111, 0x1, P3 ;  /* 0x0000006f76177211 */ /* 0x000fe200018f0eff */
[----:B------:R1:W5:Y:S04]  /*5080*/  @!P2 LDG.E.U8 R29, desc[UR30][R12.64] ;  /* 0x0000001e0c1da981 */ /* 0x000368000c1e1100 */
[----:B------:R-:W5:Y:S04]  /*5090*/  @!P1 LDG.E.U8 R30, desc[UR30][R20.64] ;  /* 0x0000001e141e9981 */ /* 0x000f68000c1e1100 */
[----:B------:R1:W5:Y:S01]  /*50a0*/  @!P0 LDG.E.U8 R31, desc[UR30][R22.64] ;  /* 0x0000001e161f8981 */ /* 0x000362000c1e1100 */
[----:B0-----:R-:W-:-:S04]  /*50b0*/  LOP3.LUT R14, R117, 0x80, RZ, 0xc0, !PT ;  /* 0x00000080750e7812 */ /* 0x001fc800078ec0ff */
[----:B------:R-:W-:-:S04]  /*50c0*/  ISETP.NE.U32.AND P0, PT, R14, RZ, PT ;  /* 0x000000ff0e00720c */ /* 0x000fc80003f05070 */
[----:B-1----:R-:W-:-:S04]  /*50d0*/  SEL R16, RZ, 0x88, !P0 ;  /* 0x00000088ff107807 */ /* 0x002fc80004000000 */
[----:B------:R-:W-:Y:S01]  /*50e0*/  LOP3.LUT R121, R16, 0x7f, R117, 0x78, !PT ;  /* 0x0000007f10797812 */ /* 0x000fe200078e7875 */
[----:B------:R-:W-:Y:S01]  /*50f0*/  BAR.SYNC.DEFER_BLOCKING 0x0 ;  /* 0x0000000000007b1d */ /* 0x000fe20000010000 */
[----:B------:R-:W-:-:S04]  /*5100*/  LOP3.LUT R14, R117, 0x7f, RZ, 0xc0, !PT ;  /* 0x0000007f750e7812 */ /* 0x000fc800078ec0ff */
[----:B------:R-:W-:Y:S02]  /*5110*/  ISETP.GE.AND P1, PT, R14, UR5, PT ;  /* 0x000000050e007c0c */ /* 0x000fe4000bf26270 */
[----:B------:R-:W-:Y:S02]  /*5120*/  SHF.R.S32.HI R119, RZ, 0x1f, R116 ;  /* 0x0000001fff777819 */ /* 0x000fe40000011474 */
[C---:B------:R-:W-:Y:S02]  /*5130*/  IADD3 R12, P2, R116.reuse, R107, RZ ;  /* 0x0000006b740c7210 */ /* 0x040fe40007f5e0ff */
[----:B------:R-:W-:Y:S02]  /*5140*/  PRMT R23, RZ, 0x7610, R23 ;  /* 0x00007610ff177816 */ /* 0x000fe40000000017 */
[C---:B------:R-:W-:Y:S01]  /*5150*/  IADD3 R14, P4, R116.reuse, R105, RZ ;  /* 0x00000069740e7210 */ /* 0x040fe20007f9e0ff */
[----:B------:R-:W-:Y:S01]  /*5160*/  IMAD.X R13, R119, 0x1, R115, P2 ;  /* 0x00000001770d7824 */ /* 0x000fe200010e0673 */
[----:B------:R-:W-:-:S02]  /*5170*/  IADD3 R16, P3, R116, UR36, RZ ;  /* 0x0000002474107c10 */ /* 0x000fc4000ff7e0ff */
[C---:B------:R-:W-:Y:S01]  /*5180*/  IADD3 R18, P2, R116.reuse, UR29, RZ ;  /* 0x0000001d74127c10 */ /* 0x040fe2000ff5e0ff */
[C---:B------:R-:W-:Y:S01]  /*5190*/  IMAD.X R15, R119.reuse, 0x1, R114, P4 ;  /* 0x00000001770f7824 */ /* 0x040fe200020e0672 */
[----:B------:R-:W-:Y:S02]  /*51a0*/  PRMT R161, RZ, 0x7610, R161 ;  /* 0x00007610ffa17816 */ /* 0x000fe400000000a1 */
[----:B------:R-:W-:Y:S02]  /*51b0*/  PRMT R158, RZ, 0x7610, R158 ;  /* 0x00007610ff9e7816 */ /* 0x000fe4000000009e */
[C---:B------:R-:W-:Y:S02]  /*51c0*/  IADD3.X R17, R119.reuse, UR61, RZ, P3, !PT ;  /* 0x0000003d77117c10 */ /* 0x040fe40009ffe4ff */
[----:B------:R-:W-:Y:S02]  /*51d0*/  IADD3.X R19, R119, UR60, RZ, P2, !PT ;  /* 0x0000003c77137c10 */ /* 0x000fe400097fe4ff */
[----:B------:R-:W-:-:S02]  /*51e0*/  IADD3 R20, P3, R116, UR27, RZ ;  /* 0x0000001b74147c10 */ /* 0x000fc4000ff7e0ff */
[----:B------:R-:W-:Y:S02]  /*51f0*/  PRMT R162, RZ, 0x7610, R162 ;  /* 0x00007610ffa27816 */ /* 0x000fe400000000a2 */
[----:B------:R-:W-:Y:S02]  /*5200*/  IADD3.X R21, R119, UR58, RZ, P3, !PT ;  /* 0x0000003a77157c10 */ /* 0x000fe40009ffe4ff */
[----:B------:R-:W-:Y:S02]  /*5210*/  PRMT R159, RZ, 0x7610, R159 ;  /* 0x00007610ff9f7816 */ /* 0x000fe4000000009f */
[----:B------:R-:W-:Y:S02]  /*5220*/  PRMT R147, RZ, 0x7610, R147 ;  /* 0x00007610ff937816 */ /* 0x000fe40000000093 */
[----:B------:R-:W-:Y:S02]  /*5230*/  PRMT R149, RZ, 0x7610, R149 ;  /* 0x00007610ff957816 */ /* 0x000fe40000000095 */
[----:B------:R-:W-:-:S02]  /*5240*/  PRMT R169, RZ, 0x7610, R169 ;  /* 0x00007610ffa97816 */ /* 0x000fc400000000a9 */
[----:B------:R-:W-:Y:S02]  /*5250*/  PRMT R163, RZ, 0x7610, R163 ;  /* 0x00007610ffa37816 */ /* 0x000fe400000000a3 */
[----:B------:R-:W-:Y:S02]  /*5260*/  PRMT R22, RZ, 0x7610, R22 ;  /* 0x00007610ff167816 */ /* 0x000fe40000000016 */
        /* <DEDUP_REMOVED lines=29> */
[----:B------:R-:W-:Y:S01]  /*5440*/  PRMT R212, RZ, 0x7610, R212 ;  /* 0x00007610ffd47816 */ /* 0x000fe200000000d4 */
[----:B--2---:R-:W-:Y:S04]  /*5450*/  STS.U8 [R121+UR4+0x300], R27 ;  /* 0x0003001b79007988 */ /* 0x004fe80008000004 */
[----:B---3--:R-:W-:Y:S04]  /*5460*/  STS.U8 [R121+UR4], R24 ;  /* 0x0000001879007988 */ /* 0x008fe80008000004 */
[----:B----4-:R-:W-:Y:S04]  /*5470*/  STS.U8 [R121+UR4+0x100], R25 ;  /* 0x0001001979007988 */ /* 0x010fe80008000004 */
[----:B-----5:R-:W-:Y:S04]  /*5480*/  STS.U8 [R121+UR4+0x200], R26 ;  /* 0x0002001a79007988 */ /* 0x020fe80008000004 */
[----:B------:R-:W-:Y:S04]  /*5490*/  STS.U8 [R121+UR4+0x400], R28 ;  /* 0x0004001c79007988 */ /* 0x000fe80008000004 */
[----:B------:R-:W-:Y:S04]  /*54a0*/  STS.U8 [R121+UR4+0x500], R29 ;  /* 0x0005001d79007988 */ /* 0x000fe80008000004 */
[----:B------:R0:W-:Y:S04]  /*54b0*/  STS.U8 [R121+UR4+0x600], R30 ;  /* 0x0006001e79007988 */ /* 0x0001e80008000004 */
[----:B------:R1:W-:Y:S01]  /*54c0*/  STS.U8 [R121+UR4+0x700], R31 ;  /* 0x0007001f79007988 */ /* 0x0003e20008000004 */
[----:B------:R-:W-:Y:S01]  /*54d0*/  BAR.SYNC.DEFER_BLOCKING 0x0 ;  /* 0x0000000000007b1d */ /* 0x000fe20000010000 */
[----:B0-----:R-:W-:-:S02]  /*54e0*/  PRMT R30, RZ, 0x7610, R30 ;  /* 0x00007610ff1e7816 */ /* 0x001fc4000000001e */
[C---:B------:R-:W-:Y:S02]  /*54f0*/  IADD3 R24, P2, R116.reuse, UR26, RZ ;  /* 0x0000001a74187c10 */ /* 0x040fe4000ff5e0ff */
[----:B------:R-:W-:Y:S02]  /*5500*/  PRMT R27, RZ, 0x7610, R27 ;  /* 0x00007610ff1b7816 */ /* 0x000fe4000000001b */
[----:B------:R-:W-:Y:S02]  /*5510*/  PRMT R26, RZ, 0x7610, R26 ;  /* 0x00007610ff1a7816 */ /* 0x000fe4000000001a */
[----:B------:R-:W-:Y:S01]  /*5520*/  IADD3.X R25, R119, UR57, RZ, P2, !PT ;  /* 0x0000003977197c10 */ /* 0x000fe200097fe4ff */
[----:B------:R0:W2:Y:S04]  /*5530*/  @!P1 LDG.E.U8 R23, desc[UR30][R12.64] ;  /* 0x0000001e0c179981 */ /* 0x0000a8000c1e1100 */
[----:B------:R3:W4:Y:S04]  /*5540*/  @!P1 LDG.E.U8 R161, desc[UR30][R14.64] ;  /* 0x0000001e0ea19981 */ /* 0x000728000c1e1100 */
[----:B------:R5:W4:Y:S01]  /*5550*/  @!P1 LDG.E.U8 R30, desc[UR30][R16.64] ;  /* 0x0000001e101e9981 */ /* 0x000b22000c1e1100 */
[----:B0-----:R-:W-:-:S03]  /*5560*/  IADD3 R12, P4, R116, UR28, RZ ;  /* 0x0000001c740c7c10 */ /* 0x001fc6000ff9e0ff */
[----:B------:R0:W4:Y:S01]  /*5570*/  @!P1 LDG.E.U8 R158, desc[UR30][R18.64] ;  /* 0x0000001e129e9981 */ /* 0x000122000c1e1100 */
[----:B------:R-:W-:Y:S02]  /*5580*/  IADD3.X R13, R119, UR59, RZ, P4, !PT ;  /* 0x0000003b770d7c10 */ /* 0x000fe4000a7fe4ff */
[C---:B---3--:R-:W-:Y:S01]  /*5590*/  IADD3 R14, P4, R116.reuse, UR25, RZ ;  /* 0x00000019740e7c10 */ /* 0x048fe2000ff9e0ff */
[----:B------:R3:W4:Y:S01]  /*55a0*/  @!P1 LDG.E.U8 R162, desc[UR30][R20.64] ;  /* 0x0000001e14a29981 */ /* 0x000722000c1e1100 */
[----:B-----5:R-:W-:-:S03]  /*55b0*/  IADD3 R16, P3, R116, UR24, RZ ;  /* 0x0000001874107c10 */ /* 0x020fc6000ff7e0ff */
[----:B------:R5:W4:Y:S01]  /*55c0*/  @!P1 LDG.E.U8 R26, desc[UR30][R24.64] ;  /* 0x0000001e181a9981 */ /* 0x000b22000c1e1100 */
[C---:B0-----:R-:W-:Y:S02]  /*55d0*/  IADD3 R18, P2, R116.reuse, UR23, RZ ;  /* 0x0000001774127c10 */ /* 0x041fe4000ff5e0ff */
[C---:B------:R-:W-:Y:S01]  /*55e0*/  IADD3.X R15, R119.reuse, UR56, RZ, P4, !PT ;  /* 0x00000038770f7c10 */ /* 0x040fe2000a7fe4ff */
[----:B------:R0:W4:Y:S01]  /*55f0*/  @!P1 LDG.E.U8 R27, desc[UR30][R12.64] ;  /* 0x0000001e0c1b9981 */ /* 0x000122000c1e1100 */
[C---:B------:R-:W-:Y:S02]  /*5600*/  IADD3.X R17, R119.reuse, UR55, RZ, P3, !PT ;  /* 0x0000003777117c10 */ /* 0x040fe40009ffe4ff */
[----:B------:R-:W-:Y:S01]  /*5610*/  IADD3.X R19, R119, UR54, RZ, P2, !PT ;  /* 0x0000003677137c10 */ /* 0x000fe200097fe4ff */
[----:B------:R1:W4:Y:S01]  /*5620*/  @!P1 LDG.E.U8 R159, desc[UR30][R14.64] ;  /* 0x0000001e0e9f9981 */ /* 0x000322000c1e1100 */
[C---:B---3--:R-:W-:Y:S02]  /*5630*/  IADD3 R20, P3, R116.reuse, UR21, RZ ;  /* 0x0000001574147c10 */ /* 0x048fe4000ff7e0ff */
[C---:B-----5:R-:W-:Y:S01]  /*5640*/  IADD3 R24, P2, R116.reuse, UR20, RZ ;  /* 0x0000001474187c10 */ /* 0x060fe2000ff5e0ff */
[----:B------:R3:W5:Y:S01]  /*5650*/  @!P1 LDG.E.U8 R147, desc[UR30][R16.64] ;  /* 0x0000001e10939981 */ /* 0x000762000c1e1100 */
[----:B0-----:R-:W-:-:S02]  /*5660*/  IADD3 R12, P4, R116, UR22, RZ ;  /* 0x00000016740c7c10 */ /* 0x001fc4000ff9e0ff */
[----:B------:R-:W-:Y:S01]  /*5670*/  PRMT R28, RZ, 0x7610, R28 ;  /* 0x00007610ff1c7816 */ /* 0x000fe2000000001c */
[----:B------:R0:W5:Y:S01]  /*5680*/  @!P1 LDG.E.U8 R149, desc[UR30][R18.64] ;  /* 0x0000001e12959981 */ /* 0x000162000c1e1100 */
[C---:B------:R-:W-:Y:S02]  /*5690*/  IADD3.X R13, R119.reuse, UR53, RZ, P4, !PT ;  /* 0x00000035770d7c10 */ /* 0x040fe4000a7fe4ff */
[C---:B------:R-:W-:Y:S02]  /*56a0*/  IADD3.X R21, R119.reuse, UR52, RZ, P3, !PT ;  /* 0x0000003477157c10 */ /* 0x040fe40009ffe4ff */
[----:B------:R-:W-:Y:S01]  /*56b0*/  IADD3.X R25, R119, UR51, RZ, P2, !PT ;  /* 0x0000003377197c10 */ /* 0x000fe200097fe4ff */
[----:B------:R0:W5:Y:S01]  /*56c0*/  @!P1 LDG.E.U8 R28, desc[UR30][R12.64] ;  /* 0x0000001e0c1c9981 */ /* 0x000162000c1e1100 */
[C---:B-1----:R-:W-:Y:S02]  /*56d0*/  IADD3 R14, P4, R116.reuse, UR19, RZ ;  /* 0x00000013740e7c10 */ /* 0x042fe4000ff9e0ff */
[C---:B---3--:R-:W-:Y:S01]  /*56e0*/  IADD3 R16, P3, R116.reuse, UR18, RZ ;  /* 0x0000001274107c10 */ /* 0x048fe2000ff7e0ff */
[----:B------:R1:W3:Y:S01]  /*56f0*/  @!P1 LDG.E.U8 R169, desc[UR30][R20.64] ;  /* 0x0000001e14a99981 */ /* 0x0002e2000c1e1100 */
[----:B0-----:R-:W-:-:S02]  /*5700*/  IADD3 R18, P2, R116, UR17, RZ ;  /* 0x0000001174127c10 */ /* 0x001fc4000ff5e0ff */
[C---:B------:R-:W-:Y:S01]  /*5710*/  IADD3.X R15, R119.reuse, UR50, RZ, P4, !PT ;  /* 0x00000032770f7c10 */ /* 0x040fe2000a7fe4ff */
[----:B------:R-:W3:Y:S01]  /*5720*/  @!P1 LDG.E.U8 R22, desc[UR30][R24.64] ;  /* 0x0000001e18169981 */ /* 0x000ee2000c1e1100 */
[C---:B------:R-:W-:Y:S02]  /*5730*/  IADD3.X R17, R119.reuse, UR49, RZ, P3, !PT ;  /* 0x0000003177117c10 */ /* 0x040fe40009ffe4ff */
[----:B------:R-:W-:Y:S01]  /*5740*/  IADD3.X R19, R119, UR48, RZ, P2, !PT ;  /* 0x0000003077137c10 */ /* 0x000fe200097fe4ff */
[----:B------:R0:W3:Y:S01]  /*5750*/  @!P1 LDG.E.U8 R163, desc[UR30][R14.64] ;  /* 0x0000001e0ea39981 */ /* 0x0000e2000c1e1100 */
[C---:B------:R-:W-:Y:S02]  /*5760*/  IADD3 R12, P4, R116.reuse, UR16, RZ ;  /* 0x00000010740c7c10 */ /* 0x040fe4000ff9e0ff */
[C---:B-1----:R-:W-:Y:S01]  /*5770*/  IADD3 R20, P3, R116.reuse, UR15, RZ ;  /* 0x0000000f74147c10 */ /* 0x042fe2000ff7e0ff */
[----:B------:R1:W3:Y:S01]  /*5780*/  @!P1 LDG.E.U8 R153, desc[UR30][R16.64] ;  /* 0x0000001e10999981 */ /* 0x0002e2000c1e1100 */
[----:B------:R-:W-:-:S02]  /*5790*/  IADD3 R128, P2, R116, UR14, RZ ;  /* 0x0000000e74807c10 */ /* 0x000fc4000ff5e0ff */
[C---:B------:R-:W-:Y:S01]  /*57a0*/  IADD3.X R13, R119.reuse, UR47, RZ, P4, !PT ;  /* 0x0000002f770d7c10 */ /* 0x040fe2000a7fe4ff */
[----:B------:R1:W3:Y:S01]  /*57b0*/  @!P1 LDG.E.U8 R168, desc[UR30][R18.64] ;  /* 0x0000001e12a89981 */ /* 0x0002e2000c1e1100 */
[C---:B------:R-:W-:Y:S02]  /*57c0*/  IADD3.X R21, R119.reuse, UR46, RZ, P3, !PT ;  /* 0x0000002e77157c10 */ /* 0x040fe40009ffe4ff */
[----:B------:R-:W-:Y:S02]  /*57d0*/  IADD3.X R129, R119, UR45, RZ, P2, !PT ;  /* 0x0000002d77817c10 */ /* 0x000fe400097fe4ff */
[C---:B0-----:R-:W-:Y:S01]  /*57e0*/  IADD3 R14, P4, R116.reuse, UR13, RZ ;  /* 0x0000000d740e7c10 */ /* 0x041fe2000ff9e0ff */
[----:B------:R0:W3:Y:S01]  /*57f0*/  @!P1 LDG.E.U8 R160, desc[UR30][R20.64] ;  /* 0x0000001e14a09981 */ /* 0x0000e2000c1e1100 */
[C---:B------:R-:W-:Y:S02]  /*5800*/  IADD3 R130, P3, R116.reuse, UR12, RZ ;  /* 0x0000000c74827c10 */ /* 0x040fe4000ff7e0ff */
[----:B------:R-:W-:-:S02]  /*5810*/  IADD3 R132, P2, R116, UR11, RZ ;  /* 0x0000000b74847c10 */ /* 0x000fc4000ff5e0ff */
[C---:B------:R-:W-:Y:S02]  /*5820*/  IADD3.X R15, R119.reuse, UR44, RZ, P4, !PT ;  /* 0x0000002c770f7c10 */ /* 0x040fe4000a7fe4ff */
[C---:B------:R-:W-:Y:S02]  /*5830*/  IADD3.X R131, R119.reuse, UR43, RZ, P3, !PT ;  /* 0x0000002b77837c10 */ /* 0x040fe40009ffe4ff */
[----:B------:R-:W-:Y:S01]  /*5840*/  IADD3.X R133, R119, UR42, RZ, P2, !PT ;  /* 0x0000002a77857c10 */ /* 0x000fe200097fe4ff */
[C---:B-1----:R-:W-:Y:S01]  /*5850*/  VIADD R16, R116.reuse, UR10 ;  /* 0x0000000a74107c36 */ /* 0x042fe20008000000 */
[C---:B------:R-:W-:Y:S01]  /*5860*/  IADD3 RZ, P2, R116.reuse, UR8, RZ ;  /* 0x0000000874ff7c10 */ /* 0x040fe2000ff5e0ff */
[----:B------:R-:W3:Y:S01]  /*5870*/  @!P1 LDG.E.U8 R167, desc[UR30][R14.64] ;  /* 0x0000001e0ea79981 */ /* 0x000ee2000c1e1100 */
[C---:B------:R-:W-:Y:S02]  /*5880*/  IADD3 RZ, P3, R116.reuse, UR9, RZ ;  /* 0x0000000974ff7c10 */ /* 0x040fe4000ff7e0ff */
[----:B------:R-:W-:-:S02]  /*5890*/  IADD3 RZ, P4, R116, UR10, RZ ;  /* 0x0000000a74ff7c10 */ /* 0x000fc4000ff9e0ff */
[----:B------:R-:W-:Y:S02]  /*58a0*/  PRMT R24, RZ, 0x7610, R24 ;  /* 0x00007610ff187816 */ /* 0x000fe40000000018 */
[C---:B------:R-:W-:Y:S02]  /*58b0*/  IADD3.X R17, R119.reuse, UR41, RZ, P4, !PT ;  /* 0x0000002977117c10 */ /* 0x040fe4000a7fe4ff */
[C---:B------:R-:W-:Y:S02]  /*58c0*/  IADD3.X R19, R119.reuse, UR40, RZ, P3, !PT ;  /* 0x0000002877137c10 */ /* 0x040fe40009ffe4ff */
[C---:B0-----:R-:W-:Y:S01]  /*58d0*/  IADD3.X R21, R119.reuse, UR39, RZ, P2, !PT ;  /* 0x0000002777157c10 */ /* 0x041fe200097fe4ff */
[----:B------:R0:W3:Y:S01]  /*58e0*/  @!P1 LDG.E.U8 R24, desc[UR30][R12.64] ;  /* 0x0000001e0c189981 */ /* 0x0000e2000c1e1100 */
[C---:B------:R-:W-:Y:S02]  /*58f0*/  IADD3 RZ, P2, R116.reuse, R103, RZ ;  /* 0x0000006774ff7210 */ /* 0x040fe40007f5e0ff */
[C---:B------:R-:W-:Y:S01]  /*5900*/  IADD3 RZ, P3, R116.reuse, UR6, RZ ;  /* 0x0000000674ff7c10 */ /* 0x040fe2000ff7e0ff */
[C---:B------:R-:W-:Y:S01]  /*5910*/  VIADD R20, R116.reuse, UR8 ;  /* 0x0000000874147c36 */ /* 0x040fe20008000000 */
[C---:B------:R-:W-:Y:S01]  /*5920*/  IADD3 RZ, P4, R116.reuse, UR7, RZ ;  /* 0x0000000774ff7c10 */ /* 0x040fe2000ff9e0ff */
[----:B------:R1:W3:Y:S01]  /*5930*/  @!P1 LDG.E.U8 R157, desc[UR30][R16.64] ;  /* 0x0000001e109d9981 */ /* 0x0002e2000c1e1100 */
[----:B------:R-:W-:Y:S01]  /*5940*/  PRMT R31, RZ, 0x7610, R31 ;  /* 0x00007610ff1f7816 */ /* 0x000fe2000000001f */
[C---:B------:R-:W-:Y:S01]  /*5950*/  VIADD R18, R116.reuse, UR9 ;  /* 0x0000000974127c36 */ /* 0x040fe20008000000 */
[----:B------:R-:W-:Y:S01]  /*5960*/  PRMT R25, RZ, 0x7610, R25 ;  /* 0x00007610ff197816 */ /* 0x000fe20000000019 */
[----:B0-----:R-:W-:Y:S01]  /*5970*/  VIADD R12, R116, UR7 ;  /* 0x00000007740c7c36 */ /* 0x001fe20008000000 */
[----:B------:R-:W-:-:S02]  /*5980*/  IADD3.X R15, R119, UR37, RZ, P3, !PT ;  /* 0x00000025770f7c10 */ /* 0x000fc40009ffe4ff */
[C---:B------:R-:W-:Y:S01]  /*5990*/  IADD3.X R13, R119.reuse, UR38, RZ, P4, !PT ;  /* 0x00000026770d7c10 */ /* 0x040fe2000a7fe4ff */
[----:B------:R0:W3:Y:S01]  /*59a0*/  @!P1 LDG.E.U8 R31, desc[UR30][R20.64] ;  /* 0x0000001e141f9981 */ /* 0x0000e2000c1e1100 */
[C---:B------:R-:W-:Y:S01]  /*59b0*/  IADD3 RZ, P3, R116.reuse, R99, RZ ;  /* 0x0000006374ff7210 */ /* 0x040fe20007f7e0ff */
[----:B-1----:R-:W-:Y:S01]  /*59c0*/  IMAD.X R17, R119, 0x1, R113, P2 ;  /* 0x0000000177117824 */ /* 0x002fe200010e0671 */
[C---:B------:R-:W-:Y:S01]  /*59d0*/  IADD3 RZ, P2, R116.reuse, R97, RZ ;  /* 0x0000006174ff7210 */ /* 0x040fe20007f5e0ff */
[----:B------:R1:W3:Y:S01]  /*59e0*/  @!P1 LDG.E.U8 R166, desc[UR30][R18.64] ;  /* 0x0000001e12a69981 */ /* 0x0002e2000c1e1100 */
[C---:B------:R-:W-:Y:S01]  /*59f0*/  IADD3 RZ, P4, R116.reuse, R101, RZ ;  /* 0x0000006574ff7210 */ /* 0x040fe20007f9e0ff */
[C---:B------:R-:W-:Y:S02]  /*5a00*/  IMAD.IADD R16, R116.reuse, 0x1, R103 ;  /* 0x0000000174107824 */ /* 0x040fe400078e0267 */
[----:B------:R1:W3:Y:S01]  /*5a10*/  @!P1 LDG.E.U8 R25, desc[UR30][R12.64] ;  /* 0x0000001e0c199981 */ /* 0x0002e2000c1e1100 */
[----:B------:R-:W-:-:S02]  /*5a20*/  VIADD R14, R116, UR6 ;  /* 0x00000006740e7c36 */ /* 0x000fc40008000000 */
[C---:B0-----:R-:W-:Y:S01]  /*5a30*/  IMAD.X R21, R119.reuse, 0x1, R110, P3 ;  /* 0x0000000177157824 */ /* 0x041fe200018e066e */
[C---:B------:R-:W-:Y:S01]  /*5a40*/  IADD3 RZ, P3, R116.reuse, R93, RZ ;  /* 0x0000005d74ff7210 */ /* 0x040fe20007f7e0ff */
[----:B------:R0:W3:Y:S01]  /*5a50*/  @!P1 LDG.E.U8 R165, desc[UR30][R16.64] ;  /* 0x0000001e10a59981 */ /* 0x0000e2000c1e1100 */
[C---:B-1----:R-:W-:Y:S02]  /*5a60*/  IMAD.IADD R18, R116.reuse, 0x1, R101 ;  /* 0x0000000174127824 */ /* 0x042fe400078e0265 */
[C---:B------:R-:W-:Y:S01]  /*5a70*/  IMAD.X R19, R119.reuse, 0x1, R112, P4 ;  /* 0x0000000177137824 */ /* 0x040fe200020e0670 */
[C---:B------:R-:W-:Y:S01]  /*5a80*/  IADD3 RZ, P4, R116.reuse, R95, RZ ;  /* 0x0000005f74ff7210 */ /* 0x040fe20007f9e0ff */
[----:B------:R-:W-:Y:S01]  /*5a90*/  IMAD.X R13, R119, 0x1, R109, P2 ;  /* 0x00000001770d7824 */ /* 0x000fe200010e066d */
[C---:B------:R-:W-:Y:S01]  /*5aa0*/  IADD3 RZ, P2, R116.reuse, R91, RZ ;  /* 0x0000005b74ff7210 */ /* 0x040fe20007f5e0ff */
[----:B------:R1:W3:Y:S01]  /*5ab0*/  @!P1 LDG.E.U8 R151, desc[UR30][R14.64] ;  /* 0x0000001e0e979981 */ /* 0x0002e2000c1e1100 */
[----:B------:R-:W-:-:S02]  /*5ac0*/  IMAD.IADD R20, R116, 0x1, R99 ;  /* 0x0000000174147824 */ /* 0x000fc400078e0263 */
[C---:B0-----:R-:W-:Y:S01]  /*5ad0*/  IMAD.X R17, R119.reuse, 0x1, R106, P3 ;  /* 0x0000000177117824 */ /* 0x041fe200018e066a */
[----:B------:R0:W3:Y:S01]  /*5ae0*/  @!P1 LDG.E.U8 R173, desc[UR30][R18.64] ;  /* 0x0000001e12ad9981 */ /* 0x0000e2000c1e1100 */
[C---:B------:R-:W-:Y:S01]  /*5af0*/  IMAD.IADD R12, R116.reuse, 0x1, R97 ;  /* 0x00000001740c7824 */ /* 0x040fe200078e0261 */
[C---:B------:R-:W-:Y:S02]  /*5b00*/  IADD3 RZ, P3, R116.reuse, R87, RZ ;  /* 0x0000005774ff7210 */ /* 0x040fe40007f7e0ff */
[----:B------:R0:W3:Y:S01]  /*5b10*/  @!P1 LDG.E.U8 R172, desc[UR30][R20.64] ;  /* 0x0000001e14ac9981 */ /* 0x0000e2000c1e1100 */
[C---:B-1----:R-:W-:Y:S02]  /*5b20*/  IMAD.IADD R14, R116.reuse, 0x1, R95 ;  /* 0x00000001740e7824 */ /* 0x042fe400078e025f */
[C---:B------:R-:W-:Y:S01]  /*5b30*/  IMAD.X R15, R119.reuse, 0x1, R108, P4 ;  /* 0x00000001770f7824 */ /* 0x040fe200020e066c */
[C---:B------:R-:W-:Y:S01]  /*5b40*/  IADD3 RZ, P4, R116.reuse, R89, RZ ;  /* 0x0000005974ff7210 */ /* 0x040fe20007f9e0ff */
[----:B0-----:R-:W-:Y:S01]  /*5b50*/  IMAD.X R19, R119, 0x1, R104, P2 ;  /* 0x0000000177137824 */ /* 0x001fe200010e0668 */
[C---:B------:R-:W-:Y:S01]  /*5b60*/  IADD3 RZ, P2, R116.reuse, R85, RZ ;  /* 0x0000005574ff7210 */ /* 0x040fe20007f5e0ff */
[----:B------:R0:W3:Y:S01]  /*5b70*/  @!P1 LDG.E.U8 R174, desc[UR30][R12.64] ;  /* 0x0000001e0cae9981 */ /* 0x0000e2000c1e1100 */
[----:B------:R-:W-:-:S02]  /*5b80*/  IMAD.IADD R18, R116, 0x1, R91 ;  /* 0x0000000174127824 */ /* 0x000fc400078e025b */
[C---:B------:R-:W-:Y:S01]  /*5b90*/  IMAD.X R21, R119.reuse, 0x1, R100, P3 ;  /* 0x0000000177157824 */ /* 0x040fe200018e0664 */
[----:B------:R1:W3:Y:S01]  /*5ba0*/  @!P1 LDG.E.U8 R177, desc[UR30][R14.64] ;  /* 0x0000001e0eb19981 */ /* 0x0002e2000c1e1100 */
[C---:B------:R-:W-:Y:S01]  /*5bb0*/  IMAD.IADD R16, R116.reuse, 0x1, R93 ;  /* 0x0000000174107824 */ /* 0x040fe200078e025d */
[C---:B------:R-:W-:Y:S01]  /*5bc0*/  IADD3 RZ, P3, R116.reuse, R81, RZ ;  /* 0x0000005174ff7210 */ /* 0x040fe20007f7e0ff */
[C---:B------:R-:W-:Y:S01]  /*5bd0*/  IMAD.IADD R20, R116.reuse, 0x1, R87 ;  /* 0x0000000174147824 */ /* 0x040fe200078e0257 */
[----:B------:R1:W3:Y:S01]  /*5be0*/  @!P1 LDG.E.U8 R176, desc[UR30][R18.64] ;  /* 0x0000001e12b09981 */ /* 0x0002e2000c1e1100 */
[C---:B0-----:R-:W-:Y:S02]  /*5bf0*/  IMAD.IADD R12, R116.reuse, 0x1, R89 ;  /* 0x00000001740c7824 */ /* 0x041fe400078e0259 */
[C---:B------:R-:W-:Y:S01]  /*5c00*/  IMAD.X R13, R119.reuse, 0x1, R102, P4 ;  /* 0x00000001770d7824 */ /* 0x040fe200020e0666 */
[C---:B------:R-:W-:Y:S01]  /*5c10*/  IADD3 RZ, P4, R116.reuse, R83, RZ ;  /* 0x0000005374ff7210 */ /* 0x040fe20007f9e0ff */
[----:B-1----:R-:W-:Y:S01]  /*5c20*/  IMAD.X R15, R119, 0x1, R98, P2 ;  /* 0x00000001770f7824 */ /* 0x002fe200010e0662 */
[C---:B------:R-:W-:Y:S01]  /*5c30*/  IADD3 RZ, P2, R116.reuse, R79, RZ ;  /* 0x0000004f74ff7210 */ /* 0x040fe20007f5e0ff */
[----:B------:R0:W3:Y:S01]  /*5c40*/  @!P1 LDG.E.U8 R175, desc[UR30][R16.64] ;  /* 0x0000001e10af9981 */ /* 0x0000e2000c1e1100 */
[----:B------:R-:W-:-:S02]  /*5c50*/  IMAD.IADD R14, R116, 0x1, R85 ;  /* 0x00000001740e7824 */ /* 0x000fc400078e0255 */
[C---:B------:R-:W-:Y:S01]  /*5c60*/  IMAD.X R19, R119.reuse, 0x1, R94, P3 ;  /* 0x0000000177137824 */ /* 0x040fe200018e065e */
[----:B------:R1:W3:Y:S01]  /*5c70*/  @!P1 LDG.E.U8 R184, desc[UR30][R12.64] ;  /* 0x0000001e0cb89981 */ /* 0x0002e2000c1e1100 */
[C---:B------:R-:W-:Y:S01]  /*5c80*/  IADD3 RZ, P3, R116.reuse, R75, RZ ;  /* 0x0000004b74ff7210 */ /* 0x040fe20007f7e0ff */
[C---:B------:R-:W-:Y:S02]  /*5c90*/  IMAD.IADD R18, R116.reuse, 0x1, R81 ;  /* 0x0000000174127824 */ /* 0x040fe400078e0251 */
        /* <DEDUP_REMOVED lines=47> */
[C---:B------:R-:W-:Y:S01]  /*5f90*/  IMAD.IADD R18, R116.reuse, 0x1, R57 ;  /* 0x0000000174127824 */ /* 0x040fe200078e0239 */
[----:B------:R-:W-:Y:S01]  /*5fa0*/  PRMT R211, RZ, 0x7610, R211 ;  /* 0x00007610ffd37816 */ /* 0x000fe200000000d3 */
[----:B------:R1:W3:Y:S01]  /*5fb0*/  @!P1 LDG.E.U8 R204, desc[UR30][R20.64] ;  /* 0x0000001e14cc9981 */ /* 0x0002e2000c1e1100 */
[C---:B0-----:R-:W-:Y:S02]  /*5fc0*/  IMAD.IADD R14, R116.reuse, 0x1, R59 ;  /* 0x00000001740e7824 */ /* 0x041fe400078e023b */
[C---:B------:R-:W-:Y:S01]  /*5fd0*/  IMAD.X R15, R119.reuse, 0x1, R72, P4 ;  /* 0x00000001770f7824 */ /* 0x040fe200020e0648 */
[C---:B------:R-:W-:Y:S01]  /*5fe0*/  IADD3 RZ, P4, R116.reuse, R53, RZ ;  /* 0x0000003574ff7210 */ /* 0x040fe20007f9e0ff */
[C---:B-1----:R-:W-:Y:S01]  /*5ff0*/  IMAD.X R17, R119.reuse, 0x1, R68, P2 ;  /* 0x0000000177117824 */ /* 0x042fe200010e0644 */
[C---:B------:R-:W-:Y:S01]  /*6000*/  IADD3 RZ, P2, R116.reuse, R39, RZ ;  /* 0x0000002774ff7210 */ /* 0x040fe20007f5e0ff */
[----:B------:R0:W3:Y:S01]  /*6010*/  @!P1 LDG.E.U8 R205, desc[UR30][R12.64] ;  /* 0x0000001e0ccd9981 */ /* 0x0000e2000c1e1100 */
[----:B------:R-:W-:Y:S01]  /*6020*/  PRMT R210, RZ, 0x7610, R210 ;  /* 0x00007610ffd27816 */ /* 0x000fe200000000d2 */
[----:B------:R-:W-:Y:S01]  /*6030*/  IMAD.X R21, R119, 0x1, R58, P3 ;  /* 0x0000000177157824 */ /* 0x000fe200018e063a */
[----:B------:R-:W-:Y:S01]  /*6040*/  PRMT R213, RZ, 0x7610, R213 ;  /* 0x00007610ffd57816 */ /* 0x000fe200000000d5 */
[----:B------:R1:W3:Y:S01]  /*6050*/  @!P1 LDG.E.U8 R212, desc[UR30][R14.64] ;  /* 0x0000001e0ed49981 */ /* 0x0002e2000c1e1100 */
[C---:B------:R-:W-:Y:S01]  /*6060*/  IMAD.IADD R16, R116.reuse, 0x1, R55 ;  /* 0x0000000174107824 */ /* 0x040fe200078e0237 */
[----:B------:R-:W-:-:S02]  /*6070*/  IADD3 RZ, P3, R116, R43, RZ ;  /* 0x0000002b74ff7210 */ /* 0x000fc40007f7e0ff */
        /* <DEDUP_REMOVED lines=8> */
[C---:B------:R-:W-:Y:S01]  /*6100*/  IMAD.IADD R20, R116.reuse, 0x1, R45 ;  /* 0x0000000174147824 */ /* 0x040fe200078e022d */
[----:B------:R-:W-:Y:S01]  /*6110*/  PRMT R215, RZ, 0x7610, R215 ;  /* 0x00007610ffd77816 */ /* 0x000fe200000000d7 */
[----:B------:R1:W3:Y:S01]  /*6120*/  @!P1 LDG.E.U8 R213, desc[UR30][R12.64] ;  /* 0x0000001e0cd59981 */ /* 0x0002e2000c1e1100 */
[----:B------:R-:W-:Y:S01]  /*6130*/  PRMT R226, RZ, 0x7610, R226 ;  /* 0x00007610ffe27816 */ /* 0x000fe200000000e2 */
[C---:B------:R-:W-:Y:S01]  /*6140*/  IMAD.X R19, R119.reuse, 0x1, R56, P3 ;  /* 0x0000000177137824 */ /* 0x040fe200018e0638 */
[C---:B------:R-:W-:Y:S01]  /*6150*/  IADD3 RZ, P3, R116.reuse, R42, RZ ;  /* 0x0000002a74ff7210 */ /* 0x040fe20007f7e0ff */
[C---:B------:R-:W-:Y:S01]  /*6160*/  IMAD.IADD R14, R116.reuse, 0x1, R39 ;  /* 0x00000001740e7824 */ /* 0x040fe200078e0227 */
[----:B------:R-:W-:Y:S01]  /*6170*/  PRMT R29, RZ, 0x7610, R29 ;  /* 0x00007610ff1d7816 */ /* 0x000fe2000000001d */
[C---:B0-----:R-:W-:Y:S01]  /*6180*/  IMAD.IADD R16, R116.reuse, 0x1, R51 ;  /* 0x0000000174107824 */ /* 0x041fe200078e0233 */
[----:B------:R0:W3:Y:S01]  /*6190*/  @!P1 LDG.E.U8 R214, desc[UR30][R20.64] ;  /* 0x0000001e14d69981 */ /* 0x0000e2000c1e1100 */
        /* <DEDUP_REMOVED lines=10> */
[C---:B0-----:R-:W-:Y:S01]  /*6240*/  IMAD.IADD R20, R116.reuse, 0x1, R42 ;  /* 0x0000000174147824 */ /* 0x041fe200078e022a */
[----:B------:R-:W-:Y:S01]  /*6250*/  PRMT R228, RZ, 0x7610, R228 ;  /* 0x00007610ffe47816 */ /* 0x000fe200000000e4 */
[C---:B------:R-:W-:Y:S01]  /*6260*/  IMAD.X R21, R119.reuse, 0x1, R54, P3 ;  /* 0x0000000177157824 */ /* 0x040fe200018e0636 */
[C---:B------:R-:W-:Y:S01]  /*6270*/  IADD3 RZ, P3, R116.reuse, R41, RZ ;  /* 0x0000002974ff7210 */ /* 0x040fe20007f7e0ff */
[C---:B------:R-:W-:Y:S01]  /*6280*/  IMAD.IADD R12, R116.reuse, 0x1, R37 ;  /* 0x00000001740c7824 */ /* 0x040fe200078e0225 */
[----:B------:R-:W-:Y:S01]  /*6290*/  PRMT R164, RZ, 0x7610, R164 ;  /* 0x00007610ffa47816 */ /* 0x000fe200000000a4 */
[C---:B-1----:R-:W-:Y:S01]  /*62a0*/  IMAD.IADD R14, R116.reuse, 0x1, R49 ;  /* 0x00000001740e7824 */ /* 0x042fe200078e0231 */
[----:B------:R-:W-:Y:S01]  /*62b0*/  PRMT R155, RZ, 0x7610, R155 ;  /* 0x00007610ff9b7816 */ /* 0x000fe2000000009b */
[C---:B------:R-:W-:Y:S01]  /*62c0*/  IMAD.X R15, R119.reuse, 0x1, R62, P4 ;  /* 0x00000001770f7824 */ /* 0x040fe200020e063e */
[C---:B------:R-:W-:Y:S01]  /*62d0*/  IADD3 RZ, P4, R116.reuse, R47, RZ ;  /* 0x0000002f74ff7210 */ /* 0x040fe20007f9e0ff */
[----:B------:R-:W-:Y:S01]  /*62e0*/  IMAD.X R17, R119, 0x1, R46, P2 ;  /* 0x0000000177117824 */ /* 0x000fe200010e062e */
[C---:B------:R-:W-:Y:S01]  /*62f0*/  IADD3 RZ, P2, R116.reuse, R34, RZ ;  /* 0x0000002274ff7210 */ /* 0x040fe20007f5e0ff */
[----:B------:R-:W3:Y:S01]  /*6300*/  @!P1 LDG.E.U8 R29, desc[UR30][R130.64] ;  /* 0x0000001e821d9981 */ /* 0x000ee2000c1e1100 */
[----:B------:R-:W-:Y:S01]  /*6310*/  PRMT R227, RZ, 0x7610, R227 ;  /* 0x00007610ffe37816 */ /* 0x000fe200000000e3 */
[----:B------:R-:W-:Y:S01]  /*6320*/  IMAD.IADD R16, R116, 0x1, R35 ;  /* 0x0000000174107824 */ /* 0x000fe200078e0223 */
[----:B------:R-:W-:Y:S01]  /*6330*/  PRMT R231, RZ, 0x7610, R231 ;  /* 0x00007610ffe77816 */ /* 0x000fe200000000e7 */
[----:B------:R0:W3:Y:S01]  /*6340*/  @!P1 LDG.E.U8 R229, desc[UR30][R20.64] ;  /* 0x0000001e14e59981 */ /* 0x0000e2000c1e1100 */
[----:B------:R-:W-:-:S03]  /*6350*/  PRMT R230, RZ, 0x7610, R230 ;  /* 0x00007610ffe67816 */ /* 0x000fc600000000e6 */
[----:B------:R1:W3:Y:S04]  /*6360*/  @!P1 LDG.E.U8 R225, desc[UR30][R18.64] ;  /* 0x0000001e12e19981 */ /* 0x0002e8000c1e1100 */
[----:B------:R2:W3:Y:S01]  /*6370*/  @!P1 LDG.E.U8 R224, desc[UR30][R12.64] ;  /* 0x0000001e0ce09981 */ /* 0x0004e2000c1e1100 */
[----:B0-----:R-:W-:-:S03]  /*6380*/  PRMT R20, RZ, 0x7610, R20 ;  /* 0x00007610ff147816 */ /* 0x001fc60000000014 */
[----:B------:R0:W3:Y:S01]  /*6390*/  @!P1 LDG.E.U8 R228, desc[UR30][R14.64] ;  /* 0x0000001e0ee49981 */ /* 0x0000e2000c1e1100 */
[C---:B-1----:R-:W-:Y:S02]  /*63a0*/  IMAD.IADD R18, R116.reuse, 0x1, R41 ;  /* 0x0000000174127824 */ /* 0x042fe400078e0229 */
[C---:B------:R-:W-:Y:S01]  /*63b0*/  IMAD.X R19, R119.reuse, 0x1, R52, P3 ;  /* 0x0000000177137824 */ /* 0x040fe200018e0634 */
[----:B------:R-:W3:Y:S01]  /*63c0*/  @!P1 LDG.E.U8 R164, desc[UR30][R132.64] ;  /* 0x0000001e84a49981 */ /* 0x000ee2000c1e1100 */
[C---:B--2---:R-:W-:Y:S02]  /*63d0*/  IMAD.IADD R12, R116.reuse, 0x1, R47 ;  /* 0x00000001740c7824 */ /* 0x044fe400078e022f */
[C---:B------:R-:W-:Y:S01]  /*63e0*/  IMAD.X R13, R119.reuse, 0x1, R60, P4 ;  /* 0x00000001770d7824 */ /* 0x040fe200020e063c */
[----:B------:R-:W2:Y:S01]  /*63f0*/  @!P1 LDG.E.U8 R155, desc[UR30][R128.64] ;  /* 0x0000001e809b9981 */ /* 0x000ea2000c1e1100 */
[----:B0-----:R-:W-:Y:S02]  /*6400*/  IMAD.IADD R14, R116, 0x1, R34 ;  /* 0x00000001740e7824 */ /* 0x001fe400078e0222 */
[----:B------:R-:W-:Y:S01]  /*6410*/  IMAD.X R15, R119, 0x1, R44, P2 ;  /* 0x00000001770f7824 */ /* 0x000fe200010e062c */
[----:B------:R0:W2:Y:S04]  /*6420*/  @!P1 LDG.E.U8 R227, desc[UR30][R16.64] ;  /* 0x0000001e10e39981 */ /* 0x0000a8000c1e1100 */
[----:B------:R1:W2:Y:S04]  /*6430*/  @!P1 LDG.E.U8 R231, desc[UR30][R12.64] ;  /* 0x0000001e0ce79981 */ /* 0x0002a8000c1e1100 */
[----:B------:R4:W2:Y:S04]  /*6440*/  @!P1 LDG.E.U8 R230, desc[UR30][R18.64] ;  /* 0x0000001e12e69981 */ /* 0x0008a8000c1e1100 */
[----:B------:R5:W2:Y:S01]  /*6450*/  @!P1 LDG.E.U8 R20, desc[UR30][R14.64] ;  /* 0x0000001e0e149981 */ /* 0x000aa2000c1e1100 */
[----:B------:R-:W4:Y:S01]  /*6460*/  S2R R21, SR_TID.X ;  /* 0x0000000000157919 */ /* 0x000f220000002100 */
[--C-:B0-----:R-:W-:Y:S01]  /*6470*/  SHF.R.U32.HI R16, RZ, 0x2, R117.reuse ;  /* 0x00000002ff107819 */ /* 0x101fe20000011675 */
[----:B------:R-:W-:Y:S01]  /*6480*/  IMAD.SHL.U32 R17, R117, 0x40, RZ ;  /* 0x0000004075117824 */ /* 0x000fe200078e00ff */
[----:B-1----:R-:W-:-:S02]  /*6490*/  SHF.R.S32.HI R13, RZ, 0x1, R117 ;  /* 0x00000001ff0d7819 */ /* 0x002fc40000011475 */
[----:B------:R-:W-:Y:S02]  /*64a0*/  SGXT.U32 R16, R16, 0x3 ;  /* 0x000000031010781a */ /* 0x000fe40000000000 */
[----:B------:R-:W-:Y:S02]  /*64b0*/  SGXT R13, R13, 0x1 ;  /* 0x000000010d0d781a */ /* 0x000fe40000000200 */
[----:B------:R-:W-:-:S04]  /*64c0*/  LOP3.LUT R16, R16, 0x40, R17, 0xf8, !PT ;  /* 0x0000004010107812 */ /* 0x000fc800078ef811 */
[----:B------:R-:W-:-:S05]  /*64d0*/  LOP3.LUT R13, R16, 0x88, R13, 0xf8, !PT ;  /* 0x00000088100d7812 */ /* 0x000fca00078ef80d */
[----:B------:R-:W-:Y:S04]  /*64e0*/  LDS.U8 R232, [R13+UR4+0x10] ;  /* 0x000010040de87984 */ /* 0x000fe80008000000 */
[----:B------:R-:W-:Y:S04]  /*64f0*/  LDS.U8 R223, [R13+UR4+0x20] ;  /* 0x000020040ddf7984 */ /* 0x000fe80008000000 */
[----:B------:R-:W-:Y:S04]  /*6500*/  LDS.U8 R222, [R13+UR4+0x30] ;  /* 0x000030040dde7984 */ /* 0x000fe80008000000 */
[----:B------:R-:W-:Y:S01]  /*6510*/  LDS.U8 R233, [R13+UR4+0x100] ;  /* 0x000100040de97984 */ /* 0x000fe20008000000 */
[C---:B----4-:R-:W-:Y:S01]  /*6520*/  LOP3.LUT R119, R21.reuse, 0x80, RZ, 0xc0, !PT ;  /* 0x0000008015777812 */ /* 0x050fe200078ec0ff */
[----:B------:R-:W-:-:S02]  /*6530*/  IMAD.SHL.U32 R121, R21, 0x20, RZ ;  /* 0x0000002015797824 */ /* 0x000fc400078e00ff */
[----:B------:R-:W-:Y:S01]  /*6540*/  LDS.U8 R234, [R13+UR4+0x110] ;  /* 0x000110040dea7984 */ /* 0x000fe20008000000 */
[----:B------:R-:W-:Y:S02]  /*6550*/  ISETP.NE.U32.AND P1, PT, R119, RZ, PT ;  /* 0x000000ff7700720c */ /* 0x000fe40003f25070 */
[C---:B------:R-:W-:Y:S01]  /*6560*/  LOP3.LUT R119, R21.reuse, 0x7, RZ, 0xc0, !PT ;  /* 0x0000000715777812 */ /* 0x040fe200078ec0ff */
[----:B------:R-:W-:Y:S01]  /*6570*/  IMAD.SHL.U32 R18, R21, 0x2, RZ ;  /* 0x0000000215127824 */ /* 0x000fe200078e00ff */
[----:B------:R-:W-:Y:S01]  /*6580*/  LOP3.LUT R12, R121, 0x1c00, RZ, 0xc0, !PT ;  /* 0x00001c00790c7812 */ /* 0x000fe200078ec0ff */
[----:B------:R-:W-:Y:S01]  /*6590*/  LDS.U8 R220, [R13+UR4+0x120] ;  /* 0x000120040ddc7984 */ /* 0x000fe20008000000 */
[----:B-----5:R-:W-:-:S03]  /*65a0*/  SEL R14, RZ, 0x90, !P1 ;  /* 0x00000090ff0e7807 */ /* 0x020fc60004800000 */
[C---:B------:R-:W-:Y:S01]  /*65b0*/  IMAD R195, R119.reuse, 0x80, R12 ;  /* 0x0000008077c37824 */ /* 0x040fe200078e020c */
[----:B------:R-:W-:Y:S01]  /*65c0*/  LOP3.LUT R15, R14, 0x7f, R21, 0x78, !PT ;  /* 0x0000007f0e0f7812 */ /* 0x000fe200078e7815 */
[----:B------:R-:W-:Y:S01]  /*65d0*/  IMAD.SHL.U32 R119, R119, 0x10, RZ ;  /* 0x0000001077777824 */ /* 0x000fe200078e00ff */
[----:B------:R-:W-:Y:S01]  /*65e0*/  SEL R12, RZ, 0x90, !P0 ;  /* 0x00000090ff0c7807 */ /* 0x000fe20004000000 */
[----:B------:R-:W0:Y:S01]  /*65f0*/  LDS.U8 R21, [R13+UR4] ;  /* 0x000000040d157984 */ /* 0x000e220008000000 */
[----:B------:R-:W-:Y:S02]  /*6600*/  LOP3.LUT R14, R13, 0x8, RZ, 0x3c, !PT ;  /* 0x000000080d0e7812 */ /* 0x000fe400078e3cff */
[----:B------:R-:W-:Y:S01]  /*6610*/  LOP3.LUT R18, R119, 0x30, R18, 0x78, !PT ;  /* 0x0000003077127812 */ /* 0x000fe200078e7812 */
[----:B------:R-:W-:Y:S01]  /*6620*/  LDS.U8 R221, [R13+UR4+0x130] ;  /* 0x000130040ddd7984 */ /* 0x000fe20008000000 */
[----:B------:R-:W-:-:S03]  /*6630*/  LOP3.LUT R12, R12, 0x7f, R117, 0x78, !PT ;  /* 0x0000007f0c0c7812 */ /* 0x000fc600078e7875 */
[----:B------:R-:W-:Y:S04]  /*6640*/  LDS.U8 R206, [R13+UR4+0x200] ;  /* 0x000200040dce7984 */ /* 0x000fe80008000000 */
        /* <DEDUP_REMOVED lines=22> */
[----:B------:R1:W-:Y:S04]  /*67b0*/  LDS.U8 R128, [R13+UR4+0x730] ;  /* 0x000730040d807984 */ /* 0x0003e80008000000 */
[----:B------:R-:W-:Y:S04]  /*67c0*/  LDS.U8 R235, [R14+UR4] ;  /* 0x000000040eeb7984 */ /* 0x000fe80008000000 */
[----:B------:R-:W4:Y:S04]  /*67d0*/  LDS.U8 R236, [R14+UR4+0x10] ;  /* 0x000010040eec7984 */ /* 0x000f280008000000 */
[----:B------:R-:W-:Y:S04]  /*67e0*/  LDS.U8 R216, [R14+UR4+0x20] ;  /* 0x000020040ed87984 */ /* 0x000fe80008000000 */
[----:B------:R-:W-:Y:S04]  /*67f0*/  LDS.U8 R217, [R14+UR4+0x30] ;  /* 0x000030040ed97984 */ /* 0x000fe80008000000 */
[----:B------:R-:W-:Y:S04]  /*6800*/  LDS.U8 R237, [R14+UR4+0x100] ;  /* 0x000100040eed7984 */ /* 0x000fe80008000000 */
[----:B------:R-:W5:Y:S04]  /*6810*/  LDS.U8 R238, [R14+UR4+0x110] ;  /* 0x000110040eee7984 */ /* 0x000f680008000000 */
        /* <DEDUP_REMOVED lines=25> */
[----:B------:R-:W-:Y:S01]  /*69b0*/  LDS.U8 R132, [R14+UR4+0x730] ;  /* 0x000730040e847984 */ /* 0x000fe20008000000 */
[----:B------:R-:W-:Y:S01]  /*69c0*/  BAR.SYNC.DEFER_BLOCKING 0x0 ;  /* 0x0000000000007b1d */ /* 0x000fe20000010000 */
[----:B-1----:R-:W-:-:S05]  /*69d0*/  LOP3.LUT R13, R12, 0x20, RZ, 0x3c, !PT ;  /* 0x000000200c0d7812 */ /* 0x002fca00078e3cff */
[----:B------:R-:W-:Y:S04]  /*69e0*/  STS.U8 [R12+UR4], R23 ;  /* 0x000000170c007988 */ /* 0x000fe80008000004 */
[----:B------:R-:W-:Y:S04]  /*69f0*/  STS.U8 [R12+UR4+0x400], R27 ;  /* 0x0004001b0c007988 */ /* 0x000fe80008000004 */
[----:B------:R-:W-:Y:S04]  /*6a00*/  STS.U8 [R12+UR4+0x800], R147 ;  /* 0x000800930c007988 */ /* 0x000fe80008000004 */
[----:B---3--:R1:W-:Y:S04]  /*6a10*/  STS.U8 [R12+UR4+0xc00], R22 ;  /* 0x000c00160c007988 */ /* 0x0083e80008000004 */
[----:B------:R-:W-:Y:S04]  /*6a20*/  STS.U8 [R12+UR4+0x1000], R24 ;  /* 0x001000180c007988 */ /* 0x000fe80008000004 */
[----:B------:R-:W-:Y:S01]  /*6a30*/  STS.U8 [R12+UR4+0x1400], R29 ;  /* 0x0014001d0c007988 */ /* 0x000fe20008000004 */
[----:B-1----:R-:W-:-:S03]  /*6a40*/  LOP3.LUT R22, R15, 0x60, RZ, 0x3c, !PT ;  /* 0x000000600f167812 */ /* 0x002fc600078e3cff */
[----:B------:R-:W-:Y:S04]  /*6a50*/  STS.U8 [R12+UR4+0x1800], R31 ;  /* 0x0018001f0c007988 */ /* 0x000fe80008000004 */
        /* <DEDUP_REMOVED lines=8> */
[----:B------:R1:W-:Y:S04]  /*6ae0*/  STS.U8 [R12+UR4+0x3c00], R215 ;  /* 0x003c00d70c007988 */ /* 0x0003e80008000004 */
        /* <DEDUP_REMOVED lines=19> */
[----:B------:R-:W-:Y:S04]  /*6c20*/  STS.U8 [R12+UR4+0xa00], R28 ;  /* 0x000a001c0c007988 */ /* 0x000fe80008000004 */
[----:B------:R-:W-:Y:S04]  /*6c30*/  STS.U8 [R12+UR4+0xe00], R153 ;  /* 0x000e00990c007988 */ /* 0x000fe80008000004 */
[----:B--2---:R-:W-:Y:S04]  /*6c40*/  STS.U8 [R12+UR4+0x1200], R155 ;  /* 0x0012009b0c007988 */ /* 0x004fe80008000004 */
        /* <DEDUP_REMOVED lines=26> */
[----:B------:R-:W-:Y:S01]  /*6df0*/  STS.U8 [R22+UR4+0x3f00], R20 ;  /* 0x003f001416007988 */ /* 0x000fe20008000004 */
[----:B------:R-:W-:Y:S01]  /*6e00*/  IMAD.IADD R195, R195, 0x1, R18 ;  /* 0x00000001c3c37824 */ /* 0x000fe200078e0212 */
[----:B------:R-:W-:Y:S06]  /*6e10*/  BAR.SYNC.DEFER_BLOCKING 0x0 ;  /* 0x0000000000007b1d */ /* 0x000fec0000010000 */
[----:B------:R-:W2:Y:S04]  /*6e20*/  LDSM.16.M88.4 R16, [R195+UR4] ;  /* 0x00000004c310783b */ /* 0x000ea80008000200 */
[----:B------:R-:W3:Y:S01]  /*6e30*/  LDSM.16.M88.4 R12, [R195+UR4+0x2000] ;  /* 0x00200004c30c783b */ /* 0x000ee20008000200 */
[----:B0-----:R-:W-:-:S02]  /*6e40*/  IMAD R21, R232, 0x100, R21 ;  /* 0x00000100e8157824 */ /* 0x001fc400078e0215 */
[----:B-1----:R-:W-:Y:S02]  /*6e50*/  IMAD R26, R234, 0x100, R233 ;  /* 0x00000100ea1a7824 */ /* 0x002fe400078e02e9 */
[----:B----4-:R-:W-:Y:S02]  /*6e60*/  IMAD R25, R236, 0x100, R235 ;  /* 0x00000100ec197824 */ /* 0x010fe400078e02eb */
[----:B-----5:R-:W-:Y:S01]  /*6e70*/  IMAD R27, R238, 0x100, R237 ;  /* 0x00000100ee1b7824 */ /* 0x020fe200078e02ed */
[----:B------:R-:W-:Y:S02]  /*6e80*/  F2FP.F16.E4M3.UNPACK_B R24, R21 ;  /* 0x00000015ff18723e */ /* 0x000fe400020006ff */
[----:B------:R-:W-:Y:S02]  /*6e90*/  F2FP.F16.E4M3.UNPACK_B R26, R26 ;  /* 0x0000001aff1a723e */ /* 0x000fe400020006ff */
[----:B------:R-:W-:Y:S02]  /*6ea0*/  F2FP.F16.E4M3.UNPACK_B R25, R25 ;  /* 0x00000019ff19723e */ /* 0x000fe400020006ff */
[----:B------:R-:W-:-:S02]  /*6eb0*/  F2FP.F16.E4M3.UNPACK_B R27, R27 ;  /* 0x0000001bff1b723e */ /* 0x000fc400020006ff */
[----:B--2---:R-:W-:Y:S02]  /*6ec0*/  F2FP.F16.E4M3.UNPACK_B R20, R16 ;  /* 0x00000010ff14723e */ /* 0x004fe400020006ff */
[----:B------:R-:W-:-:S07]  /*6ed0*/  F2FP.F16.E4M3.UNPACK_B R21, R17 ;  /* 0x00000011ff15723e */ /* 0x000fce00020006ff */
[----:B------:R-:W-:Y:S07]  /*6ee0*/  HMMA.16816.F32 R20, R24, R20, R4 ;  /* 0x000000141814723c */ /* 0x000fee0000001804 */
[----:B---3--:R-:W-:Y:S02]  /*6ef0*/  F2FP.F16.E4M3.UNPACK_B R4, R12 ;  /* 0x0000000cff04723e */ /* 0x008fe400020006ff */
[----:B------:R-:W-:-:S07]  /*6f00*/  F2FP.F16.E4M3.UNPACK_B R5, R13 ;  /* 0x0000000dff05723e */ /* 0x000fce00020006ff */
[----:B------:R-:W-:Y:S01]  /*6f10*/  HMMA.16816.F32 R24, R24, R4, R8 ;  /* 0x000000041818723c */ /* 0x000fe20000001808 */
[----:B------:R-:W-:Y:S02]  /*6f20*/  IMAD R222, R222, 0x100, R223 ;  /* 0x00000100dede7824 */ /* 0x000fe400078e02df */
[----:B------:R-:W-:Y:S02]  /*6f30*/  IMAD R6, R221, 0x100, R220 ;  /* 0x00000100dd067824 */ /* 0x000fe400078e02dc */
[----:B------:R-:W-:Y:S02]  /*6f40*/  IMAD R7, R219, 0x100, R218 ;  /* 0x00000100db077824 */ /* 0x000fe400078e02da */
[----:B------:R-:W-:Y:S01]  /*6f50*/  IMAD R5, R217, 0x100, R216 ;  /* 0x00000100d9057824 */ /* 0x000fe200078e02d8 */
[----:B------:R-:W-:Y:S02]  /*6f60*/  F2FP.F16.E4M3.UNPACK_B R4, R222 ;  /* 0x000000deff04723e */ /* 0x000fe400020006ff */
[----:B------:R-:W-:-:S02]  /*6f70*/  F2FP.F16.E4M3.UNPACK_B R6, R6 ;  /* 0x00000006ff06723e */ /* 0x000fc400020006ff */
[----:B------:R-:W-:Y:S02]  /*6f80*/  F2FP.F16.E4M3.UNPACK_B R5, R5 ;  /* 0x00000005ff05723e */ /* 0x000fe400020006ff */
[----:B------:R-:W-:Y:S02]  /*6f90*/  F2FP.F16.E4M3.UNPACK_B R7, R7 ;  /* 0x00000007ff07723e */ /* 0x000fe400020006ff */
[----:B------:R-:W-:Y:S02]  /*6fa0*/  F2FP.F16.E4M3.UNPACK_B R16, R16.H1 ;  /* 0x00000010ff10723e */ /* 0x000fe400030006ff */
[----:B------:R-:W-:Y:S02]  /*6fb0*/  F2FP.F16.E4M3.UNPACK_B R17, R17.H1 ;  /* 0x00000011ff11723e */ /* 0x000fe400030006ff */
[----:B------:R-:W-:Y:S02]  /*6fc0*/  F2FP.F16.E4M3.UNPACK_B R12, R12.H1 ;  /* 0x0000000cff0c723e */ /* 0x000fe400030006ff */
[----:B------:R-:W-:-:S03]  /*6fd0*/  F2FP.F16.E4M3.UNPACK_B R13, R13.H1 ;  /* 0x0000000dff0d723e */ /* 0x000fc600030006ff */
[C---:B------:R-:W-:Y:S06]  /*6fe0*/  HMMA.16816.F32 R20, R4.reuse, R16, R20 ;  /* 0x000000100414723c */ /* 0x040fec0000001814 */
[----:B------:R-:W-:Y:S01]  /*6ff0*/  HMMA.16816.F32 R24, R4, R12, R24 ;  /* 0x0000000c0418723c */ /* 0x000fe20000001818 */
[----:B------:R-:W-:Y:S02]  /*7000*/  IMAD R28, R207, 0x100, R206 ;  /* 0x00000100cf1c7824 */ /* 0x000fe400078e02ce */
[----:B------:R-:W-:Y:S02]  /*7010*/  IMAD R30, R209, 0x100, R208 ;  /* 0x00000100d11e7824 */ /* 0x000fe400078e02d0 */
[----:B------:R-:W-:-:S02]  /*7020*/  IMAD R29, R200, 0x100, R199 ;  /* 0x00000100c81d7824 */ /* 0x000fc400078e02c7 */
[----:B------:R-:W-:Y:S01]  /*7030*/  IMAD R31, R202, 0x100, R201 ;  /* 0x00000100ca1f7824 */ /* 0x000fe200078e02c9 */
[----:B------:R-:W-:Y:S02]  /*7040*/  F2FP.F16.E4M3.UNPACK_B R28, R28 ;  /* 0x0000001cff1c723e */ /* 0x000fe400020006ff */
[----:B------:R-:W-:Y:S02]  /*7050*/  F2FP.F16.E4M3.UNPACK_B R30, R30 ;  /* 0x0000001eff1e723e */ /* 0x000fe400020006ff */
[----:B------:R-:W-:Y:S02]  /*7060*/  F2FP.F16.E4M3.UNPACK_B R29, R29 ;  /* 0x0000001dff1d723e */ /* 0x000fe400020006ff */
[----:B------:R-:W-:Y:S02]  /*7070*/  F2FP.F16.E4M3.UNPACK_B R31, R31 ;  /* 0x0000001fff1f723e */ /* 0x000fe400020006ff */
[----:B------:R-:W-:Y:S02]  /*7080*/  F2FP.F16.E4M3.UNPACK_B R8, R18 ;  /* 0x00000012ff08723e */ /* 0x000fe400020006ff */
[----:B------:R-:W-:-:S02]  /*7090*/  F2FP.F16.E4M3.UNPACK_B R9, R19 ;  /* 0x00000013ff09723e */ /* 0x000fc400020006ff */
[----:B------:R-:W-:Y:S02]  /*70a0*/  F2FP.F16.E4M3.UNPACK_B R12, R14 ;  /* 0x0000000eff0c723e */ /* 0x000fe400020006ff */
[----:B------:R-:W-:Y:S02]  /*70b0*/  F2FP.F16.E4M3.UNPACK_B R13, R15 ;  /* 0x0000000fff0d723e */ /* 0x000fe400020006ff */
[----:B------:R-:W-:Y:S01]  /*70c0*/  LOP3.LUT R195, R195, 0x40, RZ, 0x3c, !PT ;  /* 0x00000040c3c37812 */ /* 0x000fe200078e3cff */
[C---:B------:R-:W-:Y:S04]  /*70d0*/  HMMA.16816.F32 R20, R28.reuse, R8, R20 ;  /* 0x000000081c14723c */ /* 0x040fe80000001814 */
[----:B------:R-:W0:Y:S02]  /*70e0*/  LDSM.16.M88.4 R8, [R195+UR4+0x2000] ;  /* 0x00200004c308783b */ /* 0x000e240008000200 */
[----:B------:R-:W-:Y:S01]  /*70f0*/  HMMA.16816.F32 R24, R28, R12, R24 ;  /* 0x0000000c1c18723c */ /* 0x000fe20000001818 */
[----:B------:R-:W-:Y:S01]  /*7100*/  IMAD R16, R186, 0x100, R185 ;  /* 0x00000100ba107824 */ /* 0x000fe200078e02b9 */
[----:B------:R-:W1:Y:S01]  /*7110*/  LDSM.16.M88.4 R4, [R195+UR4] ;  /* 0x00000004c304783b */ /* 0x000e620008000200 */
[----:B------:R-:W-:-:S02]  /*7120*/  IMAD R187, R188, 0x100, R187 ;  /* 0x00000100bcbb7824 */ /* 0x000fc400078e02bb */
[----:B------:R-:W-:Y:S02]  /*7130*/  IMAD R17, R179, 0x100, R178 ;  /* 0x00000100b3117824 */ /* 0x000fe400078e02b2 */
[----:B------:R-:W-:Y:S01]  /*7140*/  IMAD R180, R181, 0x100, R180 ;  /* 0x00000100b5b47824 */ /* 0x000fe200078e02b4 */
[----:B------:R-:W-:Y:S02]  /*7150*/  F2FP.F16.E4M3.UNPACK_B R12, R18.H1 ;  /* 0x00000012ff0c723e */ /* 0x000fe400030006ff */
[----:B------:R-:W-:Y:S02]  /*7160*/  F2FP.F16.E4M3.UNPACK_B R13, R19.H1 ;  /* 0x00000013ff0d723e */ /* 0x000fe400030006ff */
[----:B------:R-:W-:Y:S02]  /*7170*/  F2FP.F16.E4M3.UNPACK_B R16, R16 ;  /* 0x00000010ff10723e */ /* 0x000fe400020006ff */
[----:B------:R-:W-:Y:S02]  /*7180*/  F2FP.F16.E4M3.UNPACK_B R18, R187 ;  /* 0x000000bbff12723e */ /* 0x000fe400020006ff */
[----:B------:R-:W-:-:S02]  /*7190*/  F2FP.F16.E4M3.UNPACK_B R17, R17 ;  /* 0x00000011ff11723e */ /* 0x000fc400020006ff */
[----:B------:R-:W-:Y:S02]  /*71a0*/  F2FP.F16.E4M3.UNPACK_B R19, R180 ;  /* 0x000000b4ff13723e */ /* 0x000fe400020006ff */
[----:B------:R-:W-:Y:S02]  /*71b0*/  F2FP.F16.E4M3.UNPACK_B R14, R14.H1 ;  /* 0x0000000eff0e723e */ /* 0x000fe400030006ff */
[----:B------:R-:W-:-:S07]  /*71c0*/  F2FP.F16.E4M3.UNPACK_B R15, R15.H1 ;  /* 0x0000000fff0f723e */ /* 0x000fce00030006ff */
[C---:B------:R-:W-:Y:S06]  /*71d0*/  HMMA.16816.F32 R24, R16.reuse, R14, R24 ;  /* 0x0000000e1018723c */ /* 0x040fec0000001818 */
[----:B------:R-:W-:Y:S01]  /*71e0*/  HMMA.16816.F32 R20, R16, R12, R20 ;  /* 0x0000000c1014723c */ /* 0x000fe20000001814 */
[----:B------:R-:W-:Y:S02]  /*71f0*/  IMAD R14, R152, 0x100, R141 ;  /* 0x00000100980e7824 */ /* 0x000fe400078e028d */
[----:B------:R-:W-:-:S04]  /*7200*/  IMAD R15, R156, 0x100, R145 ;  /* 0x000001009c0f7824 */ /* 0x000fc800078e0291 */
[----:B------:R-:W-:Y:S02]  /*7210*/  IMAD R12, R171, 0x100, R170 ;  /* 0x00000100ab0c7824 */ /* 0x000fe400078e02aa */
[----:B------:R-:W-:Y:S01]  /*7220*/  IMAD R13, R154, 0x100, R143 ;  /* 0x000001009a0d7824 */ /* 0x000fe200078e028f */
[----:B------:R-:W-:Y:S02]  /*7230*/  F2FP.F16.E4M3.UNPACK_B R14, R14 ;  /* 0x0000000eff0e723e */ /* 0x000fe400020006ff */
[----:B------:R-:W-:Y:S02]  /*7240*/  F2FP.F16.E4M3.UNPACK_B R12, R12 ;  /* 0x0000000cff0c723e */ /* 0x000fe400020006ff */
[----:B------:R-:W-:Y:S02]  /*7250*/  F2FP.F16.E4M3.UNPACK_B R13, R13 ;  /* 0x0000000dff0d723e */ /* 0x000fe400020006ff */
[----:B------:R-:W-:Y:S02]  /*7260*/  F2FP.F16.E4M3.UNPACK_B R15, R15 ;  /* 0x0000000fff0f723e */ /* 0x000fe400020006ff */
[----:B0-----:R-:W-:-:S02]  /*7270*/  F2FP.F16.E4M3.UNPACK_B R16, R8 ;  /* 0x00000008ff10723e */ /* 0x001fc400020006ff */
[----:B------:R-:W-:Y:S02]  /*7280*/  F2FP.F16.E4M3.UNPACK_B R17, R9 ;  /* 0x00000009ff11723e */ /* 0x000fe400020006ff */
[----:B-1----:R-:W-:-:S05]  /*7290*/  F2FP.F16.E4M3.UNPACK_B R18, R4 ;  /* 0x00000004ff12723e */ /* 0x002fca00020006ff */
[----:B------:R-:W-:Y:S01]  /*72a0*/  HMMA.16816.F32 R24, R12, R16, R24 ;  /* 0x000000100c18723c */ /* 0x000fe20000001818 */
[----:B------:R-:W-:Y:S01]  /*72b0*/  F2FP.F16.E4M3.UNPACK_B R19, R5 ;  /* 0x00000005ff13723e */ /* 0x000fe200020006ff */
[----:B------:R-:W-:-:S06]  /*72c0*/  IMAD R139, R150, 0x100, R139 ;  /* 0x00000100968b7824 */ /* 0x000fcc00078e028b */
[----:B------:R-:W-:Y:S01]  /*72d0*/  HMMA.16816.F32 R20, R12, R18, R20 ;  /* 0x000000120c14723c */ /* 0x000fe20000001814 */
[----:B------:R-:W-:-:S06]  /*72e0*/  F2FP.F16.E4M3.UNPACK_B R8, R8.H1 ;  /* 0x00000008ff08723e */ /* 0x000fcc00030006ff */
[----:B------:R-:W-:Y:S02]  /*72f0*/  IMAD R14, R144, 0x100, R133 ;  /* 0x00000100900e7824 */ /* 0x000fe400078e0285 */
[----:B------:R-:W-:Y:S02]  /*7300*/  IMAD R13, R146, 0x100, R135 ;  /* 0x00000100920d7824 */ /* 0x000fe400078e0287 */
[----:B------:R-:W-:Y:S01]  /*7310*/  IMAD R15, R148, 0x100, R137 ;  /* 0x00000100940f7824 */ /* 0x000fe200078e0289 */
[----:B------:R-:W-:Y:S02]  /*7320*/  F2FP.F16.E4M3.UNPACK_B R12, R139 ;  /* 0x0000008bff0c723e */ /* 0x000fe400020006ff */
[----:B------:R-:W-:Y:S02]  /*7330*/  F2FP.F16.E4M3.UNPACK_B R14, R14 ;  /* 0x0000000eff0e723e */ /* 0x000fe400020006ff */
[----:B------:R-:W-:Y:S02]  /*7340*/  F2FP.F16.E4M3.UNPACK_B R13, R13 ;  /* 0x0000000dff0d723e */ /* 0x000fe400020006ff */
[----:B------:R-:W-:-:S02]  /*7350*/  F2FP.F16.E4M3.UNPACK_B R15, R15 ;  /* 0x0000000fff0f723e */ /* 0x000fc400020006ff */
[----:B------:R-:W-:Y:S02]  /*7360*/  F2FP.F16.E4M3.UNPACK_B R9, R9.H1 ;  /* 0x00000009ff09723e */ /* 0x000fe400030006ff */
[----:B------:R-:W-:-:S05]  /*7370*/  F2FP.F16.E4M3.UNPACK_B R4, R4.H1 ;  /* 0x00000004ff04723e */ /* 0x000fca00030006ff */
[----:B------:R-:W-:Y:S01]  /*7380*/  HMMA.16816.F32 R24, R12, R8, R24 ;  /* 0x000000080c18723c */ /* 0x000fe20000001818 */
[----:B------:R-:W-:Y:S01]  /*7390*/  F2FP.F16.E4M3.UNPACK_B R5, R5.H1 ;  /* 0x00000005ff05723e */ /* 0x000fe200030006ff */
[----:B------:R-:W-:-:S06]  /*73a0*/  IMAD R131, R142, 0x100, R131 ;  /* 0x000001008e837824 */ /* 0x000fcc00078e0283 */
[----:B------:R-:W-:Y:S01]  /*73b0*/  HMMA.16816.F32 R20, R12, R4, R20 ;  /* 0x000000040c14723c */ /* 0x000fe20000001814 */
[----:B------:R-:W-:-:S06]  /*73c0*/  F2FP.F16.E4M3.UNPACK_B R8, R10 ;  /* 0x0000000aff08723e */ /* 0x000fcc00020006ff */
[----:B------:R-:W-:Y:S02]  /*73d0*/  IMAD R14, R136, 0x100, R125 ;  /* 0x00000100880e7824 */ /* 0x000fe400078e027d */
[----:B------:R-:W-:Y:S02]  /*73e0*/  IMAD R13, R138, 0x100, R127 ;  /* 0x000001008a0d7824 */ /* 0x000fe400078e027f */
[----:B------:R-:W-:Y:S01]  /*73f0*/  IMAD R15, R140, 0x100, R129 ;  /* 0x000001008c0f7824 */ /* 0x000fe200078e0281 */
[----:B------:R-:W-:Y:S02]  /*7400*/  F2FP.F16.E4M3.UNPACK_B R12, R131 ;  /* 0x00000083ff0c723e */ /* 0x000fe400020006ff */
[----:B------:R-:W-:Y:S02]  /*7410*/  F2FP.F16.E4M3.UNPACK_B R14, R14 ;  /* 0x0000000eff0e723e */ /* 0x000fe400020006ff */
[----:B------:R-:W-:Y:S02]  /*7420*/  F2FP.F16.E4M3.UNPACK_B R13, R13 ;  /* 0x0000000dff0d723e */ /* 0x000fe400020006ff */
[----:B------:R-:W-:-:S02]  /*7430*/  F2FP.F16.E4M3.UNPACK_B R15, R15 ;  /* 0x0000000fff0f723e */ /* 0x000fc400020006ff */
[----:B------:R-:W-:Y:S01]  /*7440*/  F2FP.F16.E4M3.UNPACK_B R9, R11 ;  /* 0x0000000bff09723e */ /* 0x000fe200020006ff */
[----:B------:R-:W-:Y:S02]  /*7450*/  USHF.R.S32.HI UR34, URZ, 0x1f, UR33 ;  /* 0x0000001f3f227899 */ /* 0x000fe40008011421 */
[----:B------:R-:W-:Y:S02]  /*7460*/  IADD3 R41, P1, R41, UR33, RZ ;  /* 0x0000002129297c10 */ /* 0x000fe4000ff3e0ff */
[----:B------:R-:W-:Y:S02]  /*7470*/  IADD3 R33, P0, R33, UR35, RZ ;  /* 0x0000002321217c10 */ /* 0x000fe4000ff1e0ff */
[----:B------:R-:W-:Y:S01]  /*7480*/  HMMA.16816.F32 R24, R12, R8, R24 ;  /* 0x000000080c18723c */ /* 0x000fe20000001818 */
[----:B------:R-:W-:Y:S02]  /*7490*/  IADD3.X R52, R52, UR34, RZ, P1, !PT ;  /* 0x0000002234347c10 */ /* 0x000fe40008ffe4ff */
[----:B------:R-:W-:-:S04]  /*74a0*/  IADD3 R53, P1, R53, UR33, RZ ;  /* 0x0000002135357c10 */ /* 0x000fc8000ff3e0ff */
[----:B------:R-:W-:Y:S01]  /*74b0*/  IMAD.U32 R8, RZ, RZ, UR35 ;  /* 0x00000023ff087e24 */ /* 0x000fe2000f8e00ff */
[----:B------:R-:W-:Y:S02]  /*74c0*/  F2FP.F16.E4M3.UNPACK_B R4, R6 ;  /* 0x00000006ff04723e */ /* 0x000fe400020006ff */
[----:B------:R-:W-:Y:S02]  /*74d0*/  F2FP.F16.E4M3.UNPACK_B R5, R7 ;  /* 0x00000007ff05723e */ /* 0x000fe400020006ff */
[----:B------:R-:W-:Y:S02]  /*74e0*/  LEA.HI.X.SX32 R111, R8, R111, 0x1, P0 ;  /* 0x0000006f086f7211 */ /* 0x000fe400000f0eff */
[----:B------:R-:W-:Y:S02]  /*74f0*/  IADD3 R34, P4, R34, UR33, RZ ;  /* 0x0000002122227c10 */ /* 0x000fe4000ff9e0ff */
[----:B------:R-:W-:Y:S02]  /*7500*/  IADD3 R35, P5, R35, UR33, RZ ;  /* 0x0000002123237c10 */ /* 0x000fe4000ffbe0ff */
[----:B------:R-:W-:-:S02]  /*7510*/  IADD3 R37, P6, R37, UR33, RZ ;  /* 0x0000002125257c10 */ /* 0x000fc4000ffde0ff */
[----:B------:R-:W-:Y:S02]  /*7520*/  IADD3 R39, P0, R39, UR33, RZ ;  /* 0x0000002127277c10 */ /* 0x000fe4000ff1e0ff */
[----:B------:R-:W-:Y:S02]  /*7530*/  IADD3.X R66, R66, UR34, RZ, P1, !PT ;  /* 0x0000002242427c10 */ /* 0x000fe40008ffe4ff */
[----:B------:R-:W-:Y:S01]  /*7540*/  IADD3 R67, P1, R67, UR33, RZ ;  /* 0x0000002143437c10 */ /* 0x000fe2000ff3e0ff */
[----:B------:R-:W-:Y:S01]  /*7550*/  HMMA.16816.F32 R20, R12, R4, R20 ;  /* 0x000000040c14723c */ /* 0x000fe20000001814 */
[----:B------:R-:W-:Y:S02]  /*7560*/  IADD3.X R44, R44, UR34, RZ, P4, !PT ;  /* 0x000000222c2c7c10 */ /* 0x000fe4000a7fe4ff */
[----:B------:R-:W-:Y:S02]  /*7570*/  IADD3.X R46, R46, UR34, RZ, P5, !PT ;  /* 0x000000222e2e7c10 */ /* 0x000fe4000affe4ff */
[----:B------:R-:W-:-:S02]  /*7580*/  IADD3.X R48, R48, UR34, RZ, P6, !PT ;  /* 0x0000002230307c10 */ /* 0x000fc4000b7fe4ff */
[----:B------:R-:W-:Y:S02]  /*7590*/  IADD3.X R50, R50, UR34, RZ, P0, !PT ;  /* 0x0000002232327c10 */ /* 0x000fe400087fe4ff */
[----:B------:R-:W-:Y:S02]  /*75a0*/  IADD3 R42, P2, R42, UR33, RZ ;  /* 0x000000212a2a7c10 */ /* 0x000fe4000ff5e0ff */
[----:B------:R-:W-:Y:S02]  /*75b0*/  IADD3 R43, P3, R43, UR33, RZ ;  /* 0x000000212b2b7c10 */ /* 0x000fe4000ff7e0ff */
[----:B------:R-:W-:Y:S02]  /*75c0*/  IADD3 R45, P4, R45, UR33, RZ ;  /* 0x000000212d2d7c10 */ /* 0x000fe4000ff9e0ff */
[----:B------:R-:W-:Y:S02]  /*75d0*/  IADD3 R47, P5, R47, UR33, RZ ;  /* 0x000000212f2f7c10 */ /* 0x000fe4000ffbe0ff */
[----:B------:R-:W-:-:S02]  /*75e0*/  IADD3 R49, P6, R49, UR33, RZ ;  /* 0x0000002131317c10 */ /* 0x000fc4000ffde0ff */
[----:B------:R-:W-:Y:S02]  /*75f0*/  IADD3 R51, P0, R51, UR33, RZ ;  /* 0x0000002133337c10 */ /* 0x000fe4000ff1e0ff */
[----:B------:R-:W-:Y:S02]  /*7600*/  IADD3.X R80, R80, UR34, RZ, P1, !PT ;  /* 0x0000002250507c10 */ /* 0x000fe40008ffe4ff */
[----:B------:R-:W-:Y:S01]  /*7610*/  IADD3 R81, P1, R81, UR33, RZ ;  /* 0x0000002151517c10 */ /* 0x000fe2000ff3e0ff */
[----:B------:R-:W-:Y:S01]  /*7620*/  UIADD3 UR6, UP5, UR33, UR6, URZ ;  /* 0x0000000621067290 */ /* 0x000fe2000ffbe03f */
[----:B------:R-:W-:Y:S01]  /*7630*/  IADD3.X R54, R54, UR34, RZ, P2, !PT ;  /* 0x0000002236367c10 */ /* 0x000fe200097fe4ff */
[----:B------:R-:W-:Y:S01]  /*7640*/  UIADD3 UR7, UP6, UR33, UR7, URZ ;  /* 0x0000000721077290 */ /* 0x000fe2000ffde03f */
[----:B------:R-:W-:Y:S01]  /*7650*/  IADD3.X R56, R56, UR34, RZ, P3, !PT ;  /* 0x0000002238387c10 */ /* 0x000fe20009ffe4ff */
[----:B------:R-:W-:Y:S01]  /*7660*/  UIADD3 UR8, UP0, UR33, UR8, URZ ;  /* 0x0000000821087290 */ /* 0x000fe2000ff1e03f */
[----:B------:R-:W-:Y:S01]  /*7670*/  IADD3.X R58, R58, UR34, RZ, P4, !PT ;  /* 0x000000223a3a7c10 */ /* 0x000fe2000a7fe4ff */
[----:B------:R-:W-:Y:S01]  /*7680*/  UIADD3 UR9, UP1, UR33, UR9, URZ ;  /* 0x0000000921097290 */ /* 0x000fe2000ff3e03f */
[----:B------:R-:W-:-:S02]  /*7690*/  IADD3.X R60, R60, UR34, RZ, P5, !PT ;  /* 0x000000223c3c7c10 */ /* 0x000fc4000affe4ff */
[----:B------:R-:W-:Y:S02]  /*76a0*/  IADD3.X R62, R62, UR34, RZ, P6, !PT ;  /* 0x000000223e3e7c10 */ /* 0x000fe4000b7fe4ff */
[----:B------:R-:W-:Y:S01]  /*76b0*/  IADD3.X R64, R64, UR34, RZ, P0, !PT ;  /* 0x0000002240407c10 */ /* 0x000fe200087fe4ff */
[----:B------:R-:W-:Y:S01]  /*76c0*/  UIADD3 UR32, UR32, -0x1, URZ ;  /* 0xffffffff20207890 */ /* 0x000fe2000fffe03f */
[----:B------:R-:W-:Y:S02]  /*76d0*/  IADD3 R55, P2, R55, UR33, RZ ;  /* 0x0000002137377c10 */ /* 0x000fe4000ff5e0ff */
[----:B------:R-:W-:Y:S02]  /*76e0*/  IADD3 R57, P3, R57, UR33, RZ ;  /* 0x0000002139397c10 */ /* 0x000fe4000ff7e0ff */
[----:B------:R-:W-:Y:S02]  /*76f0*/  IADD3 R59, P4, R59, UR33, RZ ;  /* 0x000000213b3b7c10 */ /* 0x000fe4000ff9e0ff */
[----:B------:R-:W-:-:S02]  /*7700*/  IADD3 R61, P5, R61, UR33, RZ ;  /* 0x000000213d3d7c10 */ /* 0x000fc4000ffbe0ff */
[----:B------:R-:W-:Y:S02]  /*7710*/  IADD3 R63, P6, R63, UR33, RZ ;  /* 0x000000213f3f7c10 */ /* 0x000fe4000ffde0ff */
[----:B------:R-:W-:Y:S02]  /*7720*/  IADD3 R65, P0, R65, UR33, RZ ;  /* 0x0000002141417c10 */ /* 0x000fe4000ff1e0ff */
[----:B------:R-:W-:Y:S02]  /*7730*/  IADD3.X R94, R94, UR34, RZ, P1, !PT ;  /* 0x000000225e5e7c10 */ /* 0x000fe40008ffe4ff */
[----:B------:R-:W-:Y:S01]  /*7740*/  IADD3 R95, P1, R95, UR33, RZ ;  /* 0x000000215f5f7c10 */ /* 0x000fe2000ff3e0ff */
[----:B------:R-:W-:Y:S02]  /*7750*/  UIADD3.X UR37, UR34, UR37, URZ, UP5, !UPT ;  /* 0x0000002522257290 */ /* 0x000fe4000affe43f */
[----:B------:R-:W-:Y:S01]  /*7760*/  IADD3.X R68, R68, UR34, RZ, P2, !PT ;  /* 0x0000002244447c10 */ /* 0x000fe200097fe4ff */
[----:B------:R-:W-:-:S02]  /*7770*/  UIADD3.X UR38, UR34, UR38, URZ, UP6, !UPT ;  /* 0x0000002622267290 */ /* 0x000fc4000b7fe43f */
[----:B------:R-:W-:Y:S01]  /*7780*/  IADD3.X R70, R70, UR34, RZ, P3, !PT ;  /* 0x0000002246467c10 */ /* 0x000fe20009ffe4ff */
[----:B------:R-:W-:Y:S02]  /*7790*/  UIADD3.X UR39, UR34, UR39, URZ, UP0, !UPT ;  /* 0x0000002722277290 */ /* 0x000fe400087fe43f */
[----:B------:R-:W-:Y:S01]  /*77a0*/  IADD3.X R72, R72, UR34, RZ, P4, !PT ;  /* 0x0000002248487c10 */ /* 0x000fe2000a7fe4ff */
[----:B------:R-:W-:Y:S02]  /*77b0*/  UIADD3.X UR40, UR34, UR40, URZ, UP1, !UPT ;  /* 0x0000002822287290 */ /* 0x000fe40008ffe43f */
[----:B------:R-:W-:Y:S01]  /*77c0*/  IADD3.X R74, R74, UR34, RZ, P5, !PT ;  /* 0x000000224a4a7c10 */ /* 0x000fe2000affe4ff */
[----:B------:R-:W-:Y:S01]  /*77d0*/  UIADD3 UR10, UP2, UR33, UR10, URZ ;  /* 0x0000000a210a7290 */ /* 0x000fe2000ff5e03f */
[----:B------:R-:W-:Y:S01]  /*77e0*/  IADD3.X R76, R76, UR34, RZ, P6, !PT ;  /* 0x000000224c4c7c10 */ /* 0x000fe2000b7fe4ff */
[----:B------:R-:W-:Y:S01]  /*77f0*/  UIADD3 UR11, UP3, UR33, UR11, URZ ;  /* 0x0000000b210b7290 */ /* 0x000fe2000ff7e03f */
[----:B------:R-:W-:Y:S01]  /*7800*/  IADD3.X R78, R78, UR34, RZ, P0, !PT ;  /* 0x000000224e4e7c10 */ /* 0x000fe200087fe4ff */
[----:B------:R-:W-:-:S02]  /*7810*/  UIADD3 UR12, UP4, UR33, UR12, URZ ;  /* 0x0000000c210c7290 */ /* 0x000fc4000ff9e03f */
[----:B------:R-:W-:Y:S01]  /*7820*/  IADD3 R69, P2, R69, UR33, RZ ;  /* 0x0000002145457c10 */ /* 0x000fe2000ff5e0ff */
[----:B------:R-:W-:Y:S02]  /*7830*/  UIADD3 UR13, UP5, UR33, UR13, URZ ;  /* 0x0000000d210d7290 */ /* 0x000fe4000ffbe03f */
[----:B------:R-:W-:Y:S01]  /*7840*/  IADD3 R71, P3, R71, UR33, RZ ;  /* 0x0000002147477c10 */ /* 0x000fe2000ff7e0ff */
[----:B------:R-:W-:Y:S02]  /*7850*/  UIADD3 UR14, UP6, UR33, UR14, URZ ;  /* 0x0000000e210e7290 */ /* 0x000fe4000ffde03f */
[----:B------:R-:W-:Y:S01]  /*7860*/  IADD3 R73, P4, R73, UR33, RZ ;  /* 0x0000002149497c10 */ /* 0x000fe2000ff9e0ff */
[----:B------:R-:W-:Y:S02]  /*7870*/  UIADD3 UR15, UP0, UR33, UR15, URZ ;  /* 0x0000000f210f7290 */ /* 0x000fe4000ff1e03f */
[----:B------:R-:W-:Y:S01]  /*7880*/  IADD3 R75, P5, R75, UR33, RZ ;  /* 0x000000214b4b7c10 */ /* 0x000fe2000ffbe0ff */
[----:B------:R-:W-:-:S02]  /*7890*/  UIADD3 UR16, UP1, UR33, UR16, URZ ;  /* 0x0000001021107290 */ /* 0x000fc4000ff3e03f */
[----:B------:R-:W-:Y:S02]  /*78a0*/  IADD3 R77, P6, R77, UR33, RZ ;  /* 0x000000214d4d7c10 */ /* 0x000fe4000ffde0ff */
[----:B------:R-:W-:Y:S01]  /*78b0*/  IADD3 R79, P0, R79, UR33, RZ ;  /* 0x000000214f4f7c10 */ /* 0x000fe2000ff1e0ff */
[----:B------:R-:W-:Y:S01]  /*78c0*/  IMAD R123, R134, 0x100, R123 ;  /* 0x00000100867b7824 */ /* 0x000fe200078e027b */
[----:B------:R-:W-:Y:S01]  /*78d0*/  IADD3.X R108, R108, UR34, RZ, P1, !PT ;  /* 0x000000226c6c7c10 */ /* 0x000fe20008ffe4ff */
[----:B------:R-:W-:Y:S01]  /*78e0*/  IMAD R14, R128, 0x100, R117 ;  /* 0x00000100800e7824 */ /* 0x000fe200078e0275 */
[----:B------:R-:W-:Y:S01]  /*78f0*/  ISETP.NE.U32.AND P1, PT, RZ, UR32, PT ;  /* 0x00000020ff007c0c */ /* 0x000fe2000bf25070 */
[----:B------:R-:W-:Y:S02]  /*7900*/  IMAD R13, R130, 0x100, R119 ;  /* 0x00000100820d7824 */ /* 0x000fe400078e0277 */
[----:B------:R-:W-:Y:S01]  /*7910*/  IMAD R15, R132, 0x100, R121 ;  /* 0x00000100840f7824 */ /* 0x000fe200078e0279 */
[----:B------:R-:W-:-:S02]  /*7920*/  UIADD3.X UR41, UR34, UR41, URZ, UP2, !UPT ;  /* 0x0000002922297290 */ /* 0x000fc400097fe43f */
[----:B------:R-:W-:Y:S01]  /*7930*/  IADD3.X R82, R82, UR34, RZ, P2, !PT ;  /* 0x0000002252527c10 */ /* 0x000fe200097fe4ff */
[----:B------:R-:W-:Y:S02]  /*7940*/  UIADD3.X UR42, UR34, UR42, URZ, UP3, !UPT ;  /* 0x0000002a222a7290 */ /* 0x000fe40009ffe43f */
[----:B------:R-:W-:Y:S01]  /*7950*/  IADD3.X R84, R84, UR34, RZ, P3, !PT ;  /* 0x0000002254547c10 */ /* 0x000fe20009ffe4ff */
[----:B------:R-:W-:Y:S02]  /*7960*/  UIADD3.X UR43, UR34, UR43, URZ, UP4, !UPT ;  /* 0x0000002b222b7290 */ /* 0x000fe4000a7fe43f */
[----:B------:R-:W-:Y:S01]  /*7970*/  IADD3.X R86, R86, UR34, RZ, P4, !PT ;  /* 0x0000002256567c10 */ /* 0x000fe2000a7fe4ff */
[----:B------:R-:W-:Y:S02]  /*7980*/  UIADD3.X UR44, UR34, UR44, URZ, UP5, !UPT ;  /* 0x0000002c222c7290 */ /* 0x000fe4000affe43f */
[----:B------:R-:W-:Y:S01]  /*7990*/  IADD3.X R88, R88, UR34, RZ, P5, !PT ;  /* 0x0000002258587c10 */ /* 0x000fe2000affe4ff */
[----:B------:R-:W-:-:S02]  /*79a0*/  UIADD3.X UR45, UR34, UR45, URZ, UP6, !UPT ;  /* 0x0000002d222d7290 */ /* 0x000fc4000b7fe43f */
[----:B------:R-:W-:Y:S01]  /*79b0*/  IADD3.X R90, R90, UR34, RZ, P6, !PT ;  /* 0x000000225a5a7c10 */ /* 0x000fe2000b7fe4ff */
[----:B------:R-:W-:Y:S02]  /*79c0*/  UIADD3.X UR46, UR34, UR46, URZ, UP0, !UPT ;  /* 0x0000002e222e7290 */ /* 0x000fe400087fe43f */
[----:B------:R-:W-:Y:S01]  /*79d0*/  IADD3.X R92, R92, UR34, RZ, P0, !PT ;  /* 0x000000225c5c7c10 */ /* 0x000fe200087fe4ff */
[----:B------:R-:W-:Y:S01]  /*79e0*/  UIADD3.X UR47, UR34, UR47, URZ, UP1, !UPT ;  /* 0x0000002f222f7290 */ /* 0x000fe20008ffe43f */
[----:B------:R-:W-:Y:S01]  /*79f0*/  IADD3 R83, P2, R83, UR33, RZ ;  /* 0x0000002153537c10 */ /* 0x000fe2000ff5e0ff */
[----:B------:R-:W-:Y:S02]  /*7a00*/  UIADD3 UR17, UP2, UR33, UR17, URZ ;  /* 0x0000001121117290 */ /* 0x000fe4000ff5e03f */
[----:B------:R-:W-:Y:S01]  /*7a10*/  IADD3 R85, P3, R85, UR33, RZ ;  /* 0x0000002155557c10 */ /* 0x000fe2000ff7e0ff */
[----:B------:R-:W-:Y:S02]  /*7a20*/  UIADD3 UR18, UP3, UR33, UR18, URZ ;  /* 0x0000001221127290 */ /* 0x000fe4000ff7e03f */
[----:B------:R-:W-:Y:S01]  /*7a30*/  IADD3 R87, P4, R87, UR33, RZ ;  /* 0x0000002157577c10 */ /* 0x000fe2000ff9e0ff */
[----:B------:R-:W-:-:S02]  /*7a40*/  UIADD3 UR19, UP4, UR33, UR19, URZ ;  /* 0x0000001321137290 */ /* 0x000fc4000ff9e03f */
[----:B------:R-:W-:Y:S01]  /*7a50*/  IADD3 R89, P5, R89, UR33, RZ ;  /* 0x0000002159597c10 */ /* 0x000fe2000ffbe0ff */
[----:B------:R-:W-:Y:S02]  /*7a60*/  UIADD3 UR20, UP5, UR33, UR20, URZ ;  /* 0x0000001421147290 */ /* 0x000fe4000ffbe03f */
[----:B------:R-:W-:Y:S01]  /*7a70*/  IADD3 R91, P6, R91, UR33, RZ ;  /* 0x000000215b5b7c10 */ /* 0x000fe2000ffde0ff */
[----:B------:R-:W-:Y:S02]  /*7a80*/  UIADD3 UR21, UP6, UR33, UR21, URZ ;  /* 0x0000001521157290 */ /* 0x000fe4000ffde03f */
[----:B------:R-:W-:Y:S01]  /*7a90*/  IADD3 R93, P0, R93, UR33, RZ ;  /* 0x000000215d5d7c10 */ /* 0x000fe2000ff1e0ff */
[----:B------:R-:W-:Y:S02]  /*7aa0*/  UIADD3 UR22, UP0, UR33, UR22, URZ ;  /* 0x0000001621167290 */ /* 0x000fe4000ff1e03f */
[----:B------:R-:W-:Y:S01]  /*7ab0*/  UIADD3 UR23, UP1, UR33, UR23, URZ ;  /* 0x0000001721177290 */ /* 0x000fe2000ff3e03f */
[----:B------:R-:W-:-:S02]  /*7ac0*/  F2FP.F16.E4M3.UNPACK_B R6, R6.H1 ;  /* 0x00000006ff06723e */ /* 0x000fc400030006ff */
[----:B------:R-:W-:Y:S02]  /*7ad0*/  F2FP.F16.E4M3.UNPACK_B R7, R7.H1 ;  /* 0x00000007ff07723e */ /* 0x000fe400030006ff */
[----:B------:R-:W-:Y:S02]  /*7ae0*/  F2FP.F16.E4M3.UNPACK_B R12, R123 ;  /* 0x0000007bff0c723e */ /* 0x000fe400020006ff */
[----:B------:R-:W-:Y:S02]  /*7af0*/  F2FP.F16.E4M3.UNPACK_B R14, R14 ;  /* 0x0000000eff0e723e */ /* 0x000fe400020006ff */
[----:B------:R-:W-:Y:S02]  /*7b00*/  F2FP.F16.E4M3.UNPACK_B R13, R13 ;  /* 0x0000000dff0d723e */ /* 0x000fe400020006ff */
[----:B------:R-:W-:Y:S02]  /*7b10*/  F2FP.F16.E4M3.UNPACK_B R15, R15 ;  /* 0x0000000fff0f723e */ /* 0x000fe400020006ff */
[----:B------:R-:W-:-:S02]  /*7b20*/  F2FP.F16.E4M3.UNPACK_B R10, R10.H1 ;  /* 0x0000000aff0a723e */ /* 0x000fc400030006ff */
[----:B------:R-:W-:Y:S01]  /*7b30*/  F2FP.F16.E4M3.UNPACK_B R11, R11.H1 ;  /* 0x0000000bff0b723e */ /* 0x000fe200030006ff */
        /* <DEDUP_REMOVED lines=12> */
[----:B------:R-:W-:Y:S01]  /*7c00*/  UIADD3.X UR54, UR34, UR54, URZ, UP1, !UPT ;  /* 0x0000003622367290 */ /* 0x000fe20008ffe43f */
        /* <DEDUP_REMOVED lines=12> */
[----:B------:R-:W-:Y:S01]  /*7cd0*/  UIADD3 UR36, UP1, UR33, UR36, URZ ;  /* 0x0000002421247290 */ /* 0x000fe2000ff3e03f */
[C---:B------:R-:W-:Y:S01]  /*7ce0*/  HMMA.16816.F32 R4, R12.reuse, R6, R20 ;  /* 0x000000060c04723c */ /* 0x040fe20000001814 */
[----:B------:R-:W-:Y:S02]  /*7cf0*/  UIADD3.X UR55, UR34, UR55, URZ, UP2, !UPT ;  /* 0x0000003722377290 */ /* 0x000fe400097fe43f */
[----:B------:R-:W-:Y:S01]  /*7d00*/  IADD3.X R109, R109, UR34, RZ, P2, !PT ;  /* 0x000000226d6d7c10 */ /* 0x000fe200097fe4ff */
[----:B------:R-:W-:Y:S02]  /*7d10*/  UIADD3.X UR56, UR34, UR56, URZ, UP3, !UPT ;  /* 0x0000003822387290 */ /* 0x000fe40009ffe43f */
[----:B------:R-:W-:Y:S01]  /*7d20*/  IADD3.X R110, R110, UR34, RZ, P3, !PT ;  /* 0x000000226e6e7c10 */ /* 0x000fe20009ffe4ff */
[----:B------:R-:W-:Y:S01]  /*7d30*/  UIADD3.X UR57, UR34, UR57, URZ, UP4, !UPT ;  /* 0x0000003922397290 */ /* 0x000fe2000a7fe43f */
[----:B------:R-:W-:Y:S01]  /*7d40*/  HMMA.16816.F32 R8, R12, R10, R24 ;  /* 0x0000000a0c08723c */ /* 0x000fe20000001818 */
        /* <DEDUP_REMOVED lines=8> */
[----:B------:R-:W-:Y:S01]  /*7dd0*/  UIADD3 UR5, UR5, -0x80, URZ ;  /* 0xffffff8005057890 */ /* 0x000fe2000fffe03f */
[----:B------:R-:W-:Y:S11]  /*7de0*/  @P1 BRA `(.L_x_2) ;  /* 0xffffffcc00e81947 */ /* 0x000ff6000383ffff */
.L_x_1:
[----:B------:R-:W0:Y:S01]  /*7df0*/  S2R R16, SR_TID.X ;  /* 0x0000000000107919 */ /* 0x000e220000002100 */
[----:B------:R-:W-:Y:S01]  /*7e00*/  F2FP.SATFINITE.E4M3.F32.PACK_AB_MERGE_C R6, R7, R6, RZ ;  /* 0x000000060706723e */ /* 0x000fe200048070ff */
[----:B------:R-:W-:Y:S01]  /*7e10*/  ULDC UR5, c[0x0][0x244] ;  /* 0x0000910000057ab9 */ /* 0x000fe20000000800 */
[----:B------:R-:W-:Y:S01]  /*7e20*/  F2FP.SATFINITE.E4M3.F32.PACK_AB_MERGE_C R11, R11, R10, RZ ;  /* 0x0000000a0b0b723e */ /* 0x000fe200048070ff */
[----:B------:R-:W-:Y:S01]  /*7e30*/  ULDC.64 UR6, c[0x0][0x220] ;  /* 0x0000880000067ab9 */ /* 0x000fe20000000a00 */
[----:B------:R-:W-:Y:S01]  /*7e40*/  F2FP.SATFINITE.E4M3.F32.PACK_AB_MERGE_C R4, R5, R4, RZ ;  /* 0x000000040504723e */ /* 0x000fe200048070ff */
[----:B------:R-:W-:Y:S01]  /*7e50*/  ULDC.64 UR8, c[0x0][0x228] ;  /* 0x00008a0000087ab9 */ /* 0x000fe20000000a00 */
[----:B------:R-:W-:Y:S02]  /*7e60*/  F2FP.SATFINITE.E4M3.F32.PACK_AB_MERGE_C R9, R9, R8, RZ ;  /* 0x000000080909723e */ /* 0x000fe400048070ff */
[C---:B------:R-:W-:Y:S02]  /*7e70*/  PRMT R10, R11.reuse, 0x7604, R6 ;  /* 0x000076040b0a7816 */ /* 0x040fe40000000006 */
[----:B------:R-:W-:-:S02]  /*7e80*/  LOP3.LUT R5, R11, 0xffff, RZ, 0xc0, !PT ;  /* 0x0000ffff0b057812 */ /* 0x000fc400078ec0ff */
[----:B------:R-:W-:Y:S02]  /*7e90*/  LOP3.LUT R7, R32, 0x600, RZ, 0xc0, !PT ;  /* 0x0000060020077812 */ /* 0x000fe400078ec0ff */
[----:B------:R-:W-:Y:S01]  /*7ea0*/  SHF.R.U32.HI R5, RZ, 0x8, R5 ;  /* 0x00000008ff057819 */ /* 0x000fe20000011605 */
[----:B------:R-:W-:Y:S01]  /*7eb0*/  BAR.SYNC.DEFER_BLOCKING 0x0 ;  /* 0x0000000000007b1d */ /* 0x000fe20000010000 */
[----:B------:R-:W-:Y:S02]  /*7ec0*/  ISETP.GE.AND P0, PT, R0, UR8, PT ;  /* 0x0000000800007c0c */ /* 0x000fe4000bf06270 */
[----:B0-----:R-:W-:Y:S01]  /*7ed0*/  SHF.R.U32.HI R13, RZ, 0x5, R16 ;  /* 0x00000005ff0d7819 */ /* 0x001fe20000011610 */
[C---:B------:R-:W-:Y:S01]  /*7ee0*/  IMAD.SHL.U32 R12, R16.reuse, 0x4, RZ ;  /* 0x00000004100c7824 */ /* 0x040fe200078e00ff */
[----:B------:R-:W-:Y:S02]  /*7ef0*/  LOP3.LUT R11, R16, 0x80, RZ, 0xc0, !PT ;  /* 0x00000080100b7812 */ /* 0x000fe400078ec0ff */
[----:B------:R-:W-:-:S02]  /*7f00*/  LOP3.LUT R14, R13, 0x2, RZ, 0xc0, !PT ;  /* 0x000000020d0e7812 */ /* 0x000fc400078ec0ff */
[----:B------:R-:W-:Y:S02]  /*7f10*/  LOP3.LUT R13, R12, 0x80, RZ, 0xc0, !PT ;  /* 0x000000800c0d7812 */ /* 0x000fe400078ec0ff */
[----:B------:R-:W-:Y:S02]  /*7f20*/  LOP3.LUT R3, R14, 0x60, R3, 0xf8, !PT ;  /* 0x000000600e037812 */ /* 0x000fe400078ef803 */
[----:B------:R-:W-:Y:S02]  /*7f30*/  LOP3.LUT R14, R13, 0x1c, R16, 0xf8, !PT ;  /* 0x0000001c0d0e7812 */ /* 0x000fe400078ef810 */
[----:B------:R-:W-:Y:S02]  /*7f40*/  PRMT R13, R9, 0x7604, R4 ;  /* 0x00007604090d7816 */ /* 0x000fe40000000004 */
[----:B------:R-:W-:Y:S02]  /*7f50*/  LOP3.LUT R14, R14, R3, RZ, 0xfc, !PT ;  /* 0x000000030e0e7212 */ /* 0x000fe400078efcff */
[----:B------:R-:W-:-:S02]  /*7f60*/  LOP3.LUT R3, R4, 0xffff, RZ, 0xc0, !PT ;  /* 0x0000ffff04037812 */ /* 0x000fc400078ec0ff */
[----:B------:R-:W-:Y:S01]  /*7f70*/  LOP3.LUT R4, R6, 0xffff, RZ, 0xc0, !PT ;  /* 0x0000ffff06047812 */ /* 0x000fe200078ec0ff */
[----:B------:R-:W-:Y:S01]  /*7f80*/  IMAD R14, R11, 0x2, R14 ;  /* 0x000000020b0e7824 */ /* 0x000fe200078e020e */
[----:B------:R-:W-:Y:S02]  /*7f90*/  LOP3.LUT R9, R9, 0xffff, RZ, 0xc0, !PT ;  /* 0x0000ffff09097812 */ /* 0x000fe400078ec0ff */
[----:B------:R-:W-:Y:S02]  /*7fa0*/  SHF.R.U32.HI R4, RZ, 0x8, R4 ;  /* 0x00000008ff047819 */ /* 0x000fe40000011604 */
[----:B------:R-:W-:Y:S01]  /*7fb0*/  SHF.R.U32.HI R3, RZ, 0x8, R3 ;  /* 0x00000008ff037819 */ /* 0x000fe20000011603 */
[----:B------:R-:W-:Y:S01]  /*7fc0*/  STS.U16 [R14+UR4], R13 ;  /* 0x0000000d0e007988 */ /* 0x000fe20008000404 */
[----:B------:R-:W-:Y:S02]  /*7fd0*/  SHF.R.U32.HI R6, RZ, 0x8, R9 ;  /* 0x00000008ff067819 */ /* 0x000fe40000011609 */
[----:B------:R-:W-:-:S02]  /*7fe0*/  PRMT R11, R5, 0x7604, R4 ;  /* 0x00007604050b7816 */ /* 0x000fc40000000004 */
[----:B------:R-:W-:Y:S01]  /*7ff0*/  PRMT R9, R6, 0x7604, R3 ;  /* 0x0000760406097816 */ /* 0x000fe20000000003 */
[----:B------:R-:W-:Y:S01]  /*8000*/  IMAD R3, R0, UR5, RZ ;  /* 0x0000000500037c24 */ /* 0x000fe2000f8e02ff */
[C---:B------:R-:W-:Y:S01]  /*8010*/  LOP3.LUT R4, R14.reuse, 0x40, RZ, 0x3c, !PT ;  /* 0x000000400e047812 */ /* 0x040fe200078e3cff */
[----:B------:R-:W-:Y:S01]  /*8020*/  ULDC UR5, c[0x0][0x248] ;  /* 0x0000920000057ab9 */ /* 0x000fe20000000800 */
[C---:B------:R-:W-:Y:S02]  /*8030*/  LOP3.LUT R5, R14.reuse, 0x20, RZ, 0x3c, !PT ;  /* 0x000000200e057812 */ /* 0x040fe400078e3cff */
[----:B------:R-:W-:Y:S01]  /*8040*/  LOP3.LUT R6, R14, 0x60, RZ, 0x3c, !PT ;  /* 0x000000600e067812 */ /* 0x000fe200078e3cff */
[----:B------:R0:W-:Y:S01]  /*8050*/  STS.U16 [R4+UR4+0x400], R9 ;  /* 0x0004000904007988 */ /* 0x0001e20008000404 */
[----:B------:R-:W-:Y:S02]  /*8060*/  LOP3.LUT R7, R7, 0x7c, R12, 0xf8, !PT ;  /* 0x0000007c07077812 */ /* 0x000fe400078ef80c */
[----:B------:R-:W-:Y:S01]  /*8070*/  IADD3 R18, P1, R3, UR6, RZ ;  /* 0x0000000603127c10 */ /* 0x000fe2000ff3e0ff */
[----:B------:R1:W-:Y:S01]  /*8080*/  STS.U16 [R5+UR4+0x200], R10 ;  /* 0x0002000a05007988 */ /* 0x0003e20008000404 */
[----:B------:R-:W-:-:S02]  /*8090*/  LOP3.LUT R8, R7, 0xe0, R16, 0x78, !PT ;  /* 0x000000e007087812 */ /* 0x000fc400078e7810 */
[----:B------:R-:W-:Y:S01]  /*80a0*/  SHF.R.U32.HI R23, RZ, 0x4, R16 ;  /* 0x00000004ff177819 */ /* 0x000fe20000011610 */
[----:B------:R2:W-:Y:S01]  /*80b0*/  STS.U16 [R6+UR4+0x600], R11 ;  /* 0x0006000b06007988 */ /* 0x0005e20008000404 */
[----:B------:R-:W-:Y:S02]  /*80c0*/  LEA.HI.X.SX32 R20, R3, UR7, 0x1, P1 ;  /* 0x0000000703147c11 */ /* 0x000fe400088f0eff */
[C---:B------:R-:W-:Y:S01]  /*80d0*/  LEA.HI R3, R16.reuse, 0x70, RZ, 0x1c ;  /* 0x0000007010037811 */ /* 0x040fe200078fe0ff */
[----:B------:R-:W-:Y:S01]  /*80e0*/  BAR.SYNC.DEFER_BLOCKING 0x0 ;  /* 0x0000000000007b1d */ /* 0x000fe20000010000 */
[----:B------:R-:W-:Y:S02]  /*80f0*/  SGXT.U32 R23, R23, 0x4 ;  /* 0x000000041717781a */ /* 0x000fe40000000000 */
[----:B0-----:R-:W-:Y:S01]  /*8100*/  LEA.HI R9, R16, 0x30, RZ, 0x1c ;  /* 0x0000003010097811 */ /* 0x001fe200078fe0ff */
[C---:B------:R-:W-:Y:S01]  /*8110*/  IMAD.IADD R0, R2.reuse, 0x1, R3 ;  /* 0x0000000102007824 */ /* 0x040fe200078e0203 */
[----:B------:R-:W-:-:S02]  /*8120*/  LOP3.LUT R4, R2, R23, RZ, 0xfc, !PT ;  /* 0x0000001702047212 */ /* 0x000fc400078efcff */
[--C-:B------:R-:W-:Y:S01]  /*8130*/  LOP3.LUT R3, R2, 0x10, R23.reuse, 0xfe, !PT ;  /* 0x0000001002037812 */ /* 0x100fe200078efe17 */
[----:B------:R-:W-:Y:S01]  /*8140*/  IMAD R16, R0, UR5, RZ ;  /* 0x0000000500107c24 */ /* 0x000fe2000f8e02ff */
[C---:B------:R-:W-:Y:S01]  /*8150*/  ISETP.LT.AND P1, PT, R4.reuse, UR9, !P0 ;  /* 0x0000000904007c0c */ /* 0x040fe2000c721270 */
[----:B-1----:R-:W-:Y:S01]  /*8160*/  IMAD R5, R4, UR5, RZ ;  /* 0x0000000504057c24 */ /* 0x002fe2000f8e02ff */
[C---:B------:R-:W-:Y:S01]  /*8170*/  ISETP.LT.AND P4, PT, R3.reuse, UR9, !P0 ;  /* 0x0000000903007c0c */ /* 0x040fe2000c781270 */
[----:B------:R-:W-:Y:S01]  /*8180*/  IMAD R7, R3, UR5, RZ ;  /* 0x0000000503077c24 */ /* 0x000fe2000f8e02ff */
[C---:B------:R-:W-:Y:S01]  /*8190*/  LOP3.LUT R13, R2.reuse, 0x60, R23, 0xfe, !PT ;  /* 0x00000060020d7812 */ /* 0x040fe200078efe17 */
[----:B------:R-:W-:Y:S01]  /*81a0*/  IMAD.IADD R3, R2, 0x1, R9 ;  /* 0x0000000102037824 */ /* 0x000fe200078e0209 */
[-C--:B------:R-:W-:Y:S02]  /*81b0*/  IADD3 R4, P2, R5, R18.reuse, RZ ;  /* 0x0000001205047210 */ /* 0x080fe40007f5e0ff */
[----:B--2---:R-:W-:Y:S01]  /*81c0*/  IADD3 R6, P3, R7, R18, RZ ;  /* 0x0000001207067210 */ /* 0x004fe20007f7e0ff */
[----:B------:R-:W-:Y:S01]  /*81d0*/  IMAD R9, R3, UR5, RZ ;  /* 0x0000000503097c24 */ /* 0x000fe2000f8e02ff */
[----:B------:R-:W-:-:S02]  /*81e0*/  LEA.HI.X.SX32 R5, R5, R20, 0x1, P2 ;  /* 0x0000001405057211 */ /* 0x000fc400010f0eff */
[----:B------:R-:W-:Y:S02]  /*81f0*/  LEA.HI.X.SX32 R7, R7, R20, 0x1, P3 ;  /* 0x0000001407077211 */ /* 0x000fe400018f0eff */
[C-C-:B------:R-:W-:Y:S01]  /*8200*/  LOP3.LUT R14, R2.reuse, 0x50, R23.reuse, 0xfe, !PT ;  /* 0x00000050020e7812 */ /* 0x140fe200078efe17 */
[----:B------:R-:W0:Y:S01]  /*8210*/  LDS R17, [R8+UR4] ;  /* 0x0000000408117984 */ /* 0x000e220008000800 */
[C-C-:B------:R-:W-:Y:S02]  /*8220*/  LOP3.LUT R11, R2.reuse, 0x40, R23.reuse, 0xfe, !PT ;  /* 0x00000040020b7812 */ /* 0x140fe400078efe17 */
[----:B------:R-:W-:Y:S01]  /*8230*/  LOP3.LUT R2, R2, 0x20, R23, 0xfe, !PT ;  /* 0x0000002002027812 */ /* 0x000fe200078efe17 */
[----:B------:R1:W2:Y:S01]  /*8240*/  LDS R19, [R8+UR4+0x100] ;  /* 0x0001000408137984 */ /* 0x0002a20008000800 */
[----:B------:R-:W-:Y:S02]  /*8250*/  IMAD R12, R14, UR5, RZ ;  /* 0x000000050e0c7c24 */ /* 0x000fe4000f8e02ff */
[----:B------:R-:W-:-:S02]  /*8260*/  ISETP.LT.AND P5, PT, R2, UR9, !P0 ;  /* 0x0000000902007c0c */ /* 0x000fc4000c7a1270 */
[----:B-1----:R-:W-:-:S04]  /*8270*/  IADD3 R8, P3, R9, R18, RZ ;  /* 0x0000001209087210 */ /* 0x002fc80007f7e0ff */
[----:B------:R-:W-:Y:S02]  /*8280*/  LEA.HI.X.SX32 R9, R9, R20, 0x1, P3 ;  /* 0x0000001409097211 */ /* 0x000fe400018f0eff */
[C---:B0-----:R-:W-:Y:S02]  /*8290*/  PRMT R15, R17.reuse, 0x7770, RZ ;  /* 0x00007770110f7816 */ /* 0x041fe400000000ff */
[C---:B------:R-:W-:Y:S02]  /*82a0*/  PRMT R21, R17.reuse, 0x7772, RZ ;  /* 0x0000777211157816 */ /* 0x040fe400000000ff */
[----:B------:R-:W-:Y:S01]  /*82b0*/  PRMT R23, R17, 0x7771, RZ ;  /* 0x0000777111177816 */ /* 0x000fe200000000ff */
[----:B------:R0:W-:Y:S01]  /*82c0*/  @P1 STG.E.U8 desc[UR30][R4.64], R15 ;  /* 0x0000000f04001986 */ /* 0x0001e2000c10111e */
[----:B------:R-:W-:Y:S01]  /*82d0*/  ISETP.LT.AND P1, PT, R0, UR9, !P0 ;  /* 0x0000000900007c0c */ /* 0x000fe2000c721270 */
[----:B------:R-:W-:Y:S01]  /*82e0*/  IMAD R0, R11, UR5, RZ ;  /* 0x000000050b007c24 */ /* 0x000fe2000f8e02ff */
[----:B------:R-:W-:Y:S01]  /*82f0*/  PRMT R17, R17, 0x7773, RZ ;  /* 0x0000777311117816 */ /* 0x000fe200000000ff */
[----:B------:R1:W-:Y:S01]  /*8300*/  @P4 STG.E.U8 desc[UR30][R6.64], R21 ;  /* 0x0000001506004986 */ /* 0x0003e2000c10111e */
[----:B------:R-:W-:Y:S01]  /*8310*/  ISETP.LT.AND P4, PT, R3, UR9, !P0 ;  /* 0x0000000903007c0c */ /* 0x000fe2000c781270 */
[----:B------:R-:W-:Y:S01]  /*8320*/  IMAD R3, R2, UR5, RZ ;  /* 0x0000000502037c24 */ /* 0x000fe2000f8e02ff */
[----:B--2---:R-:W-:-:S04]  /*8330*/  PRMT R25, R19, 0x7771, RZ ;  /* 0x0000777113197816 */ /* 0x004fc800000000ff */
[-C--:B------:R-:W-:Y:S01]  /*8340*/  IADD3 R2, P2, R3, R18.reuse, RZ ;  /* 0x0000001203027210 */ /* 0x080fe20007f5e0ff */
[----:B0-----:R-:W-:Y:S01]  /*8350*/  IMAD R15, R13, UR5, RZ ;  /* 0x000000050d0f7c24 */ /* 0x001fe2000f8e02ff */
[C---:B------:R-:W-:Y:S02]  /*8360*/  IADD3 R4, P3, R0.reuse, R18, RZ ;  /* 0x0000001200047210 */ /* 0x040fe40007f7e0ff */
[----:B------:R-:W-:Y:S02]  /*8370*/  LEA.HI.X.SX32 R3, R3, R20, 0x1, P2 ;  /* 0x0000001403037211 */ /* 0x000fe400010f0eff */
[----:B------:R-:W-:Y:S02]  /*8380*/  IADD3 R10, P2, R15, R18, RZ ;  /* 0x000000120f0a7210 */ /* 0x000fe40007f5e0ff */
[----:B------:R-:W-:Y:S02]  /*8390*/  LEA.HI.X.SX32 R5, R0, R20, 0x1, P3 ;  /* 0x0000001400057211 */ /* 0x000fe400018f0eff */
[----:B------:R-:W-:-:S02]  /*83a0*/  ISETP.LT.AND P3, PT, R11, UR9, !P0 ;  /* 0x000000090b007c0c */ /* 0x000fc4000c761270 */
[----:B------:R-:W-:Y:S02]  /*83b0*/  LEA.HI.X.SX32 R11, R15, R20, 0x1, P2 ;  /* 0x000000140f0b7211 */ /* 0x000fe400010f0eff */
[----:B------:R-:W-:Y:S02]  /*83c0*/  ISETP.LT.AND P2, PT, R14, UR9, !P0 ;  /* 0x000000090e007c0c */ /* 0x000fe4000c741270 */
[----:B------:R-:W-:Y:S02]  /*83d0*/  ISETP.LT.AND P0, PT, R13, UR9, !P0 ;  /* 0x000000090d007c0c */ /* 0x000fe4000c701270 */
[----:B-1----:R-:W-:Y:S02]  /*83e0*/  IADD3 R6, P6, R12, R18, RZ ;  /* 0x000000120c067210 */ /* 0x002fe40007fde0ff */
[C---:B------:R-:W-:Y:S02]  /*83f0*/  PRMT R15, R19.reuse, 0x7770, RZ ;  /* 0x00007770130f7816 */ /* 0x040fe400000000ff */
[----:B------:R-:W-:-:S02]  /*8400*/  PRMT R21, R19, 0x7772, RZ ;  /* 0x0000777213157816 */ /* 0x000fc400000000ff */
[----:B------:R-:W-:Y:S01]  /*8410*/  LEA.HI.X.SX32 R7, R12, R20, 0x1, P6 ;  /* 0x000000140c077211 */ /* 0x000fe200030f0eff */
[----:B------:R0:W-:Y:S01]  /*8420*/  @P5 STG.E.U8 desc[UR30][R2.64], R15 ;  /* 0x0000000f02005986 */ /* 0x0001e2000c10111e */
[C---:B------:R-:W-:Y:S02]  /*8430*/  IADD3 R12, P6, R16.reuse, R18, RZ ;  /* 0x00000012100c7210 */ /* 0x040fe40007fde0ff */
[----:B------:R-:W-:Y:S01]  /*8440*/  PRMT R19, R19, 0x7773, RZ ;  /* 0x0000777313137816 */ /* 0x000fe200000000ff */
[----:B------:R0:W-:Y:S01]  /*8450*/  @P4 STG.E.U8 desc[UR30][R8.64], R21 ;  /* 0x0000001508004986 */ /* 0x0001e2000c10111e */
[----:B------:R-:W-:-:S03]  /*8460*/  LEA.HI.X.SX32 R13, R16, R20, 0x1, P6 ;  /* 0x00000014100d7211 */ /* 0x000fc600030f0eff */
[----:B------:R0:W-:Y:S04]  /*8470*/  @P3 STG.E.U8 desc[UR30][R4.64], R23 ;  /* 0x0000001704003986 */ /* 0x0001e8000c10111e */
[----:B------:R0:W-:Y:S04]  /*8480*/  @P2 STG.E.U8 desc[UR30][R6.64], R17 ;  /* 0x0000001106002986 */ /* 0x0001e8000c10111e */
[----:B------:R0:W-:Y:S01]  /*8490*/  @P0 STG.E.U8 desc[UR30][R10.64], R25 ;  /* 0x000000190a000986 */ /* 0x0001e2000c10111e */
[----:B------:R-:W-:Y:S05]  /*84a0*/  @!P1 EXIT ;  /* 0x000000000000994d */ /* 0x000fea0003800000 */
[----:B------:R-:W-:Y:S01]  /*84b0*/  STG.E.U8 desc[UR30][R12.64], R19 ;  /* 0x000000130c007986 */ /* 0x000fe2000c10111e */
[----:B------:R-:W-:Y:S05]  /*84c0*/  EXIT ;  /* 0x000000000000794d */ /* 0x000fea0003800000 */
.L_x_3:
[----:B------:R-:W-:-:S00]  /*84d0*/  BRA `(.L_x_3) ;  /* 0xfffffffc00fc7947 */ /* 0x000fc0000383ffff */
[----:B------:R-:W-:-:S00]  /*84e0*/  NOP ;  /* 0x0000000000007918 */ /* 0x000fc00000000000 */
        /* <DEDUP_REMOVED lines=9> */
.L_x_4:


//--------------------- .nv.shared.matmul_kernel  --------------------------
	.section	.nv.shared.matmul_kernel,"aw",@nobits
	.sectionflags	@""
	.align	16
	.zero		1024


//--------------------- .nv.shared.reserved.0     --------------------------
	.section	.nv.shared.reserved.0,"aw",@nobits
	.weak		__nv_reservedSMEM_offset_0_alias
	.size		__nv_reservedSMEM_offset_0_alias, 0, 0
	.other		__nv_reservedSMEM_offset_0_alias,@"STO_CUDA_RESERVED_SHARED STV_DEFAULT"
__nv_reservedSMEM_offset_0_alias:
	.zero		0


//--------------------- .nv.constant0.matmul_kernel --------------------------
	.section	.nv.constant0.matmul_kernel,"a",@progbits
	.sectionflags	@""
	.align	4
.nv.constant0.matmul_kernel:
	.zero		608


//--------------------- SYMBOLS --------------------------

	.type		.nv.reservedSmem.offset0,@object
	.size		.nv.reservedSmem.offset0,0x4
